	.target	sm_90a

	.elftype	@"ET_EXEC"


//--------------------- .note.nv.tkinfo           --------------------------
	.section	.note.nv.tkinfo,"",@"SHT_NOTE"
	.sectionflags	@"SHF_NOTE_NV_TKINFO"
	.tkinfo
        /*0018*/ 	.word	0x00000002
        /*0030*/ 	.string	""
        /*0030*/ 	.string	"ptxas"
        /*0030*/ 	.string	"Cuda compilation tools, release 13.0, V13.0.88"
        /*0030*/ 	.string	"Build cuda_13.0.r13.0/compiler.36424714_0"
        /*0030*/ 	.string	"-arch sm_90a -m 64 "



//--------------------- .note.nv.cuinfo           --------------------------
	.section	.note.nv.cuinfo,"",@"SHT_NOTE"
	.sectionflags	@"SHF_NOTE_NV_CUINFO"
        /*0018*/ 	.short	0x0002
        /*001a*/ 	.short	0x005a
        /*001c*/ 	.short	0x0082
	.zero		2


//--------------------- .nv.info                  --------------------------
	.section	.nv.info,"",@"SHT_CUDA_INFO"
	.align	4


	//----- nvinfo : EIATTR_REGCOUNT
	.align		4
        /*0000*/ 	.byte	0x04, 0x2f
        /*0002*/ 	.short	(.L_15 - .L_14)
	.align		4
.L_14:
        /*0004*/ 	.word	index@(_ZN7cutlass13device_kernelINS_4gemm6kernel13GemmUniversalIN4cute5tupleIJiiiiEEENS1_10collective13CollectiveMmaINS1_34MainloopSm90TmaGmmaWarpSpecializedILi6ENS5_IJNS4_1CILi1EEESB_SB_EEENS1_35KernelTmaWarpSpecializedCooperativeEEENS5_IJNSA_ILi256EEENSA_ILi128EEENSA_ILi32EEEEEENS_10bfloat16_tENS5_IJlSB_lEEESJ_SK_NS4_8TiledMMAINS4_8MMA_AtomIJNS4_4SM904GMMA28MMA_64x128x16_F32BF16BF16_SSILNSO_5MajorE0ELSQ_0ELNSO_7ScaleInE1ELSR_1EEEEEENS4_6LayoutINS5_IJNSA_ILi2EEESB_SB_EEENS5_IJSB_NSA_ILi0EEESX_EEEEENS5_IJNS4_10UnderscoreES10_S10_EEEEENS4_13SM90_TMA_LOADENS4_14ComposedLayoutINS4_7SwizzleILi2ELi4ELi3EEENS4_18smem_ptr_flag_bitsILi16EEENSU_INS5_IJNSA_ILi8EEESH_EEENS5_IJSH_SB_EEEEEEEvNS4_8identityES13_S1D_vS1E_EENS_8epilogue10collective6detail29Sm90TmaWarpSpecializedAdapterINS1H_15DefaultEpilogueISJ_SK_SK_NS1G_6thread17LinearCombinationISJ_Li1EffLNS1L_9ScaleType4KindE0ELNS_15FloatRoundStyleE2ESJ_EENS1_15EpilogueDefaultEEEEEvvEEEEvNT_6ParamsE)
        /*0008*/ 	.word	0x000000a8


	//----- nvinfo : EIATTR_FRAME_SIZE
	.align		4
.L_15:
        /*000c*/ 	.byte	0x04, 0x11
        /*000e*/ 	.short	(.L_17 - .L_16)
	.align		4
.L_16:
        /*0010*/ 	.word	index@(_ZN7cutlass13device_kernelINS_4gemm6kernel13GemmUniversalIN4cute5tupleIJiiiiEEENS1_10collective13CollectiveMmaINS1_34MainloopSm90TmaGmmaWarpSpecializedILi6ENS5_IJNS4_1CILi1EEESB_SB_EEENS1_35KernelTmaWarpSpecializedCooperativeEEENS5_IJNSA_ILi256EEENSA_ILi128EEENSA_ILi32EEEEEENS_10bfloat16_tENS5_IJlSB_lEEESJ_SK_NS4_8TiledMMAINS4_8MMA_AtomIJNS4_4SM904GMMA28MMA_64x128x16_F32BF16BF16_SSILNSO_5MajorE0ELSQ_0ELNSO_7ScaleInE1ELSR_1EEEEEENS4_6LayoutINS5_IJNSA_ILi2EEESB_SB_EEENS5_IJSB_NSA_ILi0EEESX_EEEEENS5_IJNS4_10UnderscoreES10_S10_EEEEENS4_13SM90_TMA_LOADENS4_14ComposedLayoutINS4_7SwizzleILi2ELi4ELi3EEENS4_18smem_ptr_flag_bitsILi16EEENSU_INS5_IJNSA_ILi8EEESH_EEENS5_IJSH_SB_EEEEEEEvNS4_8identityES13_S1D_vS1E_EENS_8epilogue10collective6detail29Sm90TmaWarpSpecializedAdapterINS1H_15DefaultEpilogueISJ_SK_SK_NS1G_6thread17LinearCombinationISJ_Li1EffLNS1L_9ScaleType4KindE0ELNS_15FloatRoundStyleE2ESJ_EENS1_15EpilogueDefaultEEEEEvvEEEEvNT_6ParamsE)
        /*0014*/ 	.word	0x00000000


	//----- nvinfo : EIATTR_MIN_STACK_SIZE
	.align		4
.L_17:
        /*0018*/ 	.byte	0x04, 0x12
        /*001a*/ 	.short	(.L_19 - .L_18)
	.align		4
.L_18:
        /*001c*/ 	.word	index@(_ZN7cutlass13device_kernelINS_4gemm6kernel13GemmUniversalIN4cute5tupleIJiiiiEEENS1_10collective13CollectiveMmaINS1_34MainloopSm90TmaGmmaWarpSpecializedILi6ENS5_IJNS4_1CILi1EEESB_SB_EEENS1_35KernelTmaWarpSpecializedCooperativeEEENS5_IJNSA_ILi256EEENSA_ILi128EEENSA_ILi32EEEEEENS_10bfloat16_tENS5_IJlSB_lEEESJ_SK_NS4_8TiledMMAINS4_8MMA_AtomIJNS4_4SM904GMMA28MMA_64x128x16_F32BF16BF16_SSILNSO_5MajorE0ELSQ_0ELNSO_7ScaleInE1ELSR_1EEEEEENS4_6LayoutINS5_IJNSA_ILi2EEESB_SB_EEENS5_IJSB_NSA_ILi0EEESX_EEEEENS5_IJNS4_10UnderscoreES10_S10_EEEEENS4_13SM90_TMA_LOADENS4_14ComposedLayoutINS4_7SwizzleILi2ELi4ELi3EEENS4_18smem_ptr_flag_bitsILi16EEENSU_INS5_IJNSA_ILi8EEESH_EEENS5_IJSH_SB_EEEEEEEvNS4_8identityES13_S1D_vS1E_EENS_8epilogue10collective6detail29Sm90TmaWarpSpecializedAdapterINS1H_15DefaultEpilogueISJ_SK_SK_NS1G_6thread17LinearCombinationISJ_Li1EffLNS1L_9ScaleType4KindE0ELNS_15FloatRoundStyleE2ESJ_EENS1_15EpilogueDefaultEEEEEvvEEEEvNT_6ParamsE)
        /*0020*/ 	.word	0x00000000
.L_19:


//--------------------- .nv.compat                --------------------------
	.section	.nv.compat,"",@"SHT_CUDA_COMPAT_INFO"
	.align	4
        /*0000*/ 	.byte	0x02, 0x09, 0x01, 0x00, 0x02, 0x02, 0x04, 0x00, 0x02, 0x05, 0x05, 0x00, 0x03, 0x07, 0x01, 0x01
        /*0010*/ 	.byte	0x02, 0x03, 0x01, 0x00, 0x02, 0x06, 0x01, 0x00, 0x04, 0x0b, 0x08, 0x00, 0x00, 0x00, 0x00, 0x00
        /*0020*/ 	.byte	0x00, 0x00, 0x00, 0x00


//--------------------- .nv.info._ZN7cutlass13device_kernelINS_4gemm6kernel13GemmUniversalIN4cute5tupleIJiiiiEEENS1_10collective13CollectiveMmaINS1_34MainloopSm90TmaGmmaWarpSpecializedILi6ENS5_IJNS4_1CILi1EEESB_SB_EEENS1_35KernelTmaWarpSpecializedCooperativeEEENS5_IJNSA_ILi256EEENSA_ILi128EEENSA_ILi32EEEEEENS_10bfloat16_tENS5_IJlSB_lEEESJ_SK_NS4_8TiledMMAINS4_8MMA_AtomIJNS4_4SM904GMMA28MMA_64x128x16_F32BF16BF16_SSILNSO_5MajorE0ELSQ_0ELNSO_7ScaleInE1ELSR_1EEEEEENS4_6LayoutINS5_IJNSA_ILi2EEESB_SB_EEENS5_IJSB_NSA_ILi0EEESX_EEEEENS5_IJNS4_10UnderscoreES10_S10_EEEEENS4_13SM90_TMA_LOADENS4_14ComposedLayoutINS4_7SwizzleILi2ELi4ELi3EEENS4_18smem_ptr_flag_bitsILi16EEENSU_INS5_IJNSA_ILi8EEESH_EEENS5_IJSH_SB_EEEEEEEvNS4_8identityES13_S1D_vS1E_EENS_8epilogue10collective6detail29Sm90TmaWarpSpecializedAdapterINS1H_15DefaultEpilogueISJ_SK_SK_NS1G_6thread17LinearCombinationISJ_Li1EffLNS1L_9ScaleType4KindE0ELNS_15FloatRoundStyleE2ESJ_EENS1_15EpilogueDefaultEEEEEvvEEEEvNT_6ParamsE --------------------------
	.section	.nv.info._ZN7cutlass13device_kernelINS_4gemm6kernel13GemmUniversalIN4cute5tupleIJiiiiEEENS1_10collective13CollectiveMmaINS1_34MainloopSm90TmaGmmaWarpSpecializedILi6ENS5_IJNS4_1CILi1EEESB_SB_EEENS1_35KernelTmaWarpSpecializedCooperativeEEENS5_IJNSA_ILi256EEENSA_ILi128EEENSA_ILi32EEEEEENS_10bfloat16_tENS5_IJlSB_lEEESJ_SK_NS4_8TiledMMAINS4_8MMA_AtomIJNS4_4SM904GMMA28MMA_64x128x16_F32BF16BF16_SSILNSO_5MajorE0ELSQ_0ELNSO_7ScaleInE1ELSR_1EEEEEENS4_6LayoutINS5_IJNSA_ILi2EEESB_SB_EEENS5_IJSB_NSA_ILi0EEESX_EEEEENS5_IJNS4_10UnderscoreES10_S10_EEEEENS4_13SM90_TMA_LOADENS4_14ComposedLayoutINS4_7SwizzleILi2ELi4ELi3EEENS4_18smem_ptr_flag_bitsILi16EEENSU_INS5_IJNSA_ILi8EEESH_EEENS5_IJSH_SB_EEEEEEEvNS4_8identityES13_S1D_vS1E_EENS_8epilogue10collective6detail29Sm90TmaWarpSpecializedAdapterINS1H_15DefaultEpilogueISJ_SK_SK_NS1G_6thread17LinearCombinationISJ_Li1EffLNS1L_9ScaleType4KindE0ELNS_15FloatRoundStyleE2ESJ_EENS1_15EpilogueDefaultEEEEEvvEEEEvNT_6ParamsE,"",@"SHT_CUDA_INFO"
	.sectionflags	@""
	.align	4


	//----- nvinfo : EIATTR_CUDA_API_VERSION
	.align		4
        /*0000*/ 	.byte	0x04, 0x37
        /*0002*/ 	.short	(.L_21 - .L_20)
.L_20:
        /*0004*/ 	.word	0x00000082


	//----- nvinfo : EIATTR_KPARAM_INFO
	.align		4
.L_21:
        /*0008*/ 	.byte	0x04, 0x17
        /*000a*/ 	.short	(.L_23 - .L_22)
.L_22:
        /*000c*/ 	.word	0x00000000
        /*0010*/ 	.short	0x0000
        /*0012*/ 	.short	0x0070
        /*0014*/ 	.byte	0x00, 0xf0, 0x01, 0x10


	//----- nvinfo : EIATTR_SPARSE_MMA_MASK
	.align		4
.L_23:
        /*0018*/ 	.byte	0x03, 0x50
        /*001a*/ 	.short	0x0000


	//----- nvinfo : EIATTR_MAXREG_COUNT
	.align		4
        /*001c*/ 	.byte	0x03, 0x1b
        /*001e*/ 	.short	0x00a8


	//----- nvinfo : EIATTR_NUM_BARRIERS
	.align		4
        /*0020*/ 	.byte	0x02, 0x4c
        /*0022*/ 	.byte	0x01
	.zero		1


	//----- nvinfo : EIATTR_EXTERNS
	.align		4
        /*0024*/ 	.byte	0x04, 0x0f
        /*0026*/ 	.short	(.L_25 - .L_24)


	//   ....[0]....
	.align		4
.L_24:
        /*0028*/ 	.word	index@(__assertfail)


	//----- nvinfo : EIATTR_MERCURY_ISA_VERSION
	.align		4
.L_25:
        /*002c*/ 	.byte	0x03, 0x5f
        /*002e*/ 	.short	0x0101


	//----- nvinfo : EIATTR_INT_WARP_WIDE_INSTR_OFFSETS
	.align		4
        /*0030*/ 	.byte	0x04, 0x31
        /*0032*/ 	.short	(.L_27 - .L_26)


	//   ....[0]....
.L_26:
        /*0034*/ 	.word	0x000003f0


	//   ....[1]....
        /*0038*/ 	.word	0x00000420


	//   ....[2]....
        /*003c*/ 	.word	0x00000500


	//----- nvinfo : EIATTR_COOP_GROUP_MASK_REGIDS
	.align		4
.L_27:
        /*0040*/ 	.byte	0x04, 0x29
        /*0042*/ 	.short	(.L_29 - .L_28)


	//   ....[0]....
.L_28:
        /*0044*/ 	.word	0xffffffff


	//   ....[1]....
        /*0048*/ 	.word	0xffffffff


	//   ....[2]....
        /*004c*/ 	.word	0xffffffff


	//   ....[3]....
        /*0050*/ 	.word	0xffffffff


	//   ....[4]....
        /*0054*/ 	.word	0xffffffff


	//----- nvinfo : EIATTR_COOP_GROUP_INSTR_OFFSETS
	.align		4
.L_29:
        /*0058*/ 	.byte	0x04, 0x28
        /*005a*/ 	.short	(.L_31 - .L_30)


	//   ....[0]....
.L_30:
        /*005c*/ 	.word	0x00000060


	//   ....[1]....
        /*0060*/ 	.word	0x00000070


	//   ....[2]....
        /*0064*/ 	.word	0x00000130


	//   ....[3]....
        /*0068*/ 	.word	0x00000300


	//   ....[4]....
        /*006c*/ 	.word	0x00000fb0


	//----- nvinfo : EIATTR_REG_RECONFIG
	.align		4
.L_31:
        /*0070*/ 	.byte	0x01, 0x54
	.zero		2


	//----- nvinfo : EIATTR_SYSCALL_OFFSETS
	.align		4
        /*0074*/ 	.byte	0x04, 0x46
        /*0076*/ 	.short	(.L_33 - .L_32)


	//   ....[0]....
.L_32:
        /*0078*/ 	.word	0x00001170


	//----- nvinfo : EIATTR_MBARRIER_INSTR_OFFSETS
	.align		4
.L_33:
        /*007c*/ 	.byte	0x04, 0x39
        /*007e*/ 	.short	(.L_35 - .L_34)


	//   ....[0]....
.L_34:
        /*0080*/ 	.word	0x00000230
        /*0084*/ 	.word	0x000000ff
        /*0088*/ 	.word	0x00000000
        /*008c*/ 	.short	0x0100
        /*008e*/ 	.byte	0x08
	.zero		1


	//   ....[1]....
        /*0090*/ 	.word	0x00000240
        /*0094*/ 	.word	0x000000ff
        /*0098*/ 	.word	0x00000030
        /*009c*/ 	.short	0x0100
        /*009e*/ 	.byte	0x08
	.zero		1


	//   ....[2]....
        /*00a0*/ 	.word	0x00000250
        /*00a4*/ 	.word	0x000000ff
        /*00a8*/ 	.word	0x00000008
        /*00ac*/ 	.short	0x0100
        /*00ae*/ 	.byte	0x08
	.zero		1


	//   ....[3]....
        /*00b0*/ 	.word	0x00000260
        /*00b4*/ 	.word	0x000000ff
        /*00b8*/ 	.word	0x00000038
        /*00bc*/ 	.short	0x0100
        /*00be*/ 	.byte	0x08
	.zero		1


	//   ....[4]....
        /*00c0*/ 	.word	0x00000270
        /*00c4*/ 	.word	0x000000ff
        /*00c8*/ 	.word	0x00000010
        /*00cc*/ 	.short	0x0100
        /*00ce*/ 	.byte	0x08
	.zero		1


	//   ....[5]....
        /*00d0*/ 	.word	0x00000280
        /*00d4*/ 	.word	0x000000ff
        /*00d8*/ 	.word	0x00000040
        /*00dc*/ 	.short	0x0100
        /*00de*/ 	.byte	0x08
	.zero		1


	//   ....[6]....
        /*00e0*/ 	.word	0x00000290
        /*00e4*/ 	.word	0x000000ff
        /*00e8*/ 	.word	0x00000018
        /*00ec*/ 	.short	0x0100
        /*00ee*/ 	.byte	0x08
	.zero		1


	//   ....[7]....
        /*00f0*/ 	.word	0x000002a0
        /*00f4*/ 	.word	0x000000ff
        /*00f8*/ 	.word	0x00000048
        /*00fc*/ 	.short	0x0100
        /*00fe*/ 	.byte	0x08
	.zero		1


	//   ....[8]....
        /*0100*/ 	.word	0x000002b0
        /*0104*/ 	.word	0x000000ff
        /*0108*/ 	.word	0x00000020
        /*010c*/ 	.short	0x0100
        /*010e*/ 	.byte	0x08
	.zero		1


	//   ....[9]....
        /*0110*/ 	.word	0x000002c0
        /*0114*/ 	.word	0x000000ff
        /*0118*/ 	.word	0x00000050
        /*011c*/ 	.short	0x0100
        /*011e*/ 	.byte	0x08
	.zero		1


	//   ....[10]....
        /*0120*/ 	.word	0x000002d0
        /*0124*/ 	.word	0x000000ff
        /*0128*/ 	.word	0x00000028
        /*012c*/ 	.short	0x0100
        /*012e*/ 	.byte	0x08
	.zero		1


	//   ....[11]....
        /*0130*/ 	.word	0x000002e0
        /*0134*/ 	.word	0x000000ff
        /*0138*/ 	.word	0x00000058
        /*013c*/ 	.short	0x0100
        /*013e*/ 	.byte	0x08
	.zero		1


	//   ....[12]....
        /*0140*/ 	.word	0x00000570
        /*0144*/ 	.word	0x000000ff
        /*0148*/ 	.word	0x00000070
        /*014c*/ 	.short	0x0100
        /*014e*/ 	.byte	0x06
	.zero		1


	//   ....[13]....
        /*0150*/ 	.word	0x000005d0
        /*0154*/ 	.word	0x000000ff
        /*0158*/ 	.word	0x00000078
        /*015c*/ 	.short	0x0100
        /*015e*/ 	.byte	0x06
	.zero		1


	//   ....[14]....
        /*0160*/ 	.word	0x000011f0
        /*0164*/ 	.word	0x00000003
        /*0168*/ 	.word	0x00000000
        /*016c*/ 	.short	0x010a
        /*016e*/ 	.byte	0x3f
	.zero		1


	//   ....[15]....
        /*0170*/ 	.word	0x00001230
        /*0174*/ 	.word	0x00000003
        /*0178*/ 	.word	0x00000000
        /*017c*/ 	.short	0x010a
        /*017e*/ 	.byte	0x3f
	.zero		1


	//   ....[16]....
        /*0180*/ 	.word	0x00001590
        /*0184*/ 	.word	0x000000ff
        /*0188*/ 	.word	0x00000000
        /*018c*/ 	.short	0x010a
        /*018e*/ 	.byte	0x08
	.zero		1


	//   ....[17]....
        /*0190*/ 	.word	0x000015d0
        /*0194*/ 	.word	0x000000ff
        /*0198*/ 	.word	0x00000000
        /*019c*/ 	.short	0x010a
        /*019e*/ 	.byte	0x08
	.zero		1


	//   ....[18]....
        /*01a0*/ 	.word	0x000017f0
        /*01a4*/ 	.word	0x000000ff
        /*01a8*/ 	.word	0x00000000
        /*01ac*/ 	.short	0x0101
        /*01ae*/ 	.byte	0x08
	.zero		1


	//   ....[19]....
        /*01b0*/ 	.word	0x000019f0
        /*01b4*/ 	.word	0x000000ff
        /*01b8*/ 	.word	0x00000000
        /*01bc*/ 	.short	0x0101
        /*01be*/ 	.byte	0x06
	.zero		1


	//   ....[20]....
        /*01c0*/ 	.word	0x0000b2a0
        /*01c4*/ 	.word	0x0000000e
        /*01c8*/ 	.word	0x00000030
        /*01cc*/ 	.short	0x010a
        /*01ce*/ 	.byte	0x3f
	.zero		1


	//   ....[21]....
        /*01d0*/ 	.word	0x0000b620
        /*01d4*/ 	.word	0x00000006
        /*01d8*/ 	.word	0x00000078
        /*01dc*/ 	.short	0x0101
        /*01de*/ 	.byte	0x3f
	.zero		1


	//   ....[22]....
        /*01e0*/ 	.word	0x0000bd50
        /*01e4*/ 	.word	0x00000007
        /*01e8*/ 	.word	0x00000000
        /*01ec*/ 	.short	0x010a
        /*01ee*/ 	.byte	0x3f
	.zero		1


	//   ....[23]....
        /*01f0*/ 	.word	0x0000bdd0
        /*01f4*/ 	.word	0x00000009
        /*01f8*/ 	.word	0x00000000
        /*01fc*/ 	.short	0x010a
        /*01fe*/ 	.byte	0x3f
	.zero		1


	//   ....[24]....
        /*0200*/ 	.word	0x0000be60
        /*0204*/ 	.word	0x00000006
        /*0208*/ 	.word	0x00000000
        /*020c*/ 	.short	0x010a
        /*020e*/ 	.byte	0x3f
	.zero		1


	//   ....[25]....
        /*0210*/ 	.word	0x0000bef0
        /*0214*/ 	.word	0x00000009
        /*0218*/ 	.word	0x00000000
        /*021c*/ 	.short	0x010a
        /*021e*/ 	.byte	0x3f
	.zero		1


	//   ....[26]....
        /*0220*/ 	.word	0x0000bf80
        /*0224*/ 	.word	0x00000006
        /*0228*/ 	.word	0x00000000
        /*022c*/ 	.short	0x010a
        /*022e*/ 	.byte	0x3f
	.zero		1


	//   ....[27]....
        /*0230*/ 	.word	0x0000c010
        /*0234*/ 	.word	0x00000003
        /*0238*/ 	.word	0x00000000
        /*023c*/ 	.short	0x010a
        /*023e*/ 	.byte	0x3f
	.zero		1


	//   ....[28]....
        /*0240*/ 	.word	0x0000c070
        /*0244*/ 	.word	0x00000003
        /*0248*/ 	.word	0x00000000
        /*024c*/ 	.short	0x010a
        /*024e*/ 	.byte	0x3f
	.zero		1


	//   ....[29]....
        /*0250*/ 	.word	0x0000c0d0
        /*0254*/ 	.word	0x00000004
        /*0258*/ 	.word	0x00000000
        /*025c*/ 	.short	0x010a
        /*025e*/ 	.byte	0x3f
	.zero		1


	//   ....[30]....
        /*0260*/ 	.word	0x0000c1a0
        /*0264*/ 	.word	0x0000000e
        /*0268*/ 	.word	0x00000030
        /*026c*/ 	.short	0x010a
        /*026e*/ 	.byte	0x3f
	.zero		1


	//   ....[31]....
        /*0270*/ 	.word	0x0000c270
        /*0274*/ 	.word	0x00000007
        /*0278*/ 	.word	0x00000000
        /*027c*/ 	.short	0x010a
        /*027e*/ 	.byte	0x3f
	.zero		1


	//   ....[32]....
        /*0280*/ 	.word	0x0000c2c0
        /*0284*/ 	.word	0x00000009
        /*0288*/ 	.word	0x00000000
        /*028c*/ 	.short	0x010a
        /*028e*/ 	.byte	0x3f
	.zero		1


	//   ....[33]....
        /*0290*/ 	.word	0x0000c310
        /*0294*/ 	.word	0x00000006
        /*0298*/ 	.word	0x00000000
        /*029c*/ 	.short	0x010a
        /*029e*/ 	.byte	0x3f
	.zero		1


	//   ....[34]....
        /*02a0*/ 	.word	0x0000c360
        /*02a4*/ 	.word	0x00000009
        /*02a8*/ 	.word	0x00000000
        /*02ac*/ 	.short	0x010a
        /*02ae*/ 	.byte	0x3f
	.zero		1


	//   ....[35]....
        /*02b0*/ 	.word	0x0000c3b0
        /*02b4*/ 	.word	0x00000006
        /*02b8*/ 	.word	0x00000000
        /*02bc*/ 	.short	0x010a
        /*02be*/ 	.byte	0x3f
	.zero		1


	//----- nvinfo : EIATTR_NUM_MBARRIERS
	.align		4
.L_35:
        /*02c0*/ 	.byte	0x03, 0x38
        /*02c2*/ 	.short	0x000e


	//----- nvinfo : EIATTR_EXIT_INSTR_OFFSETS
	.align		4
        /*02c4*/ 	.byte	0x04, 0x1c
        /*02c6*/ 	.short	(.L_37 - .L_36)


	//   ....[0]....
.L_36:
        /*02c8*/ 	.word	0x00000620


	//   ....[1]....
        /*02cc*/ 	.word	0x00000ee0


	//   ....[2]....
        /*02d0*/ 	.word	0x0000a910


	//   ....[3]....
        /*02d4*/ 	.word	0x0000af40


	//   ....[4]....
        /*02d8*/ 	.word	0x0000c060


	//----- nvinfo : EIATTR_MAX_THREADS
	.align		4
.L_37:
        /*02dc*/ 	.byte	0x04, 0x05
        /*02de*/ 	.short	(.L_39 - .L_38)
.L_38:
        /*02e0*/ 	.word	0x00000180
        /*02e4*/ 	.word	0x00000001
        /*02e8*/ 	.word	0x00000001


	//----- nvinfo : EIATTR_CRS_STACK_SIZE
	.align		4
.L_39:
        /*02ec*/ 	.byte	0x04, 0x1e
        /*02ee*/ 	.short	(.L_41 - .L_40)
.L_40:
        /*02f0*/ 	.word	0x00000000


	//----- nvinfo : EIATTR_CBANK_PARAM_SIZE
	.align		4
.L_41:
        /*02f4*/ 	.byte	0x03, 0x19
        /*02f6*/ 	.short	0x0470


	//----- nvinfo : EIATTR_PARAM_CBANK
	.align		4
        /*02f8*/ 	.byte	0x04, 0x0a
        /*02fa*/ 	.short	(.L_43 - .L_42)
	.align		4
.L_42:
        /*02fc*/ 	.word	index@(.nv.constant0._ZN7cutlass13device_kernelINS_4gemm6kernel13GemmUniversalIN4cute5tupleIJiiiiEEENS1_10collective13CollectiveMmaINS1_34MainloopSm90TmaGmmaWarpSpecializedILi6ENS5_IJNS4_1CILi1EEESB_SB_EEENS1_35KernelTmaWarpSpecializedCooperativeEEENS5_IJNSA_ILi256EEENSA_ILi128EEENSA_ILi32EEEEEENS_10bfloat16_tENS5_IJlSB_lEEESJ_SK_NS4_8TiledMMAINS4_8MMA_AtomIJNS4_4SM904GMMA28MMA_64x128x16_F32BF16BF16_SSILNSO_5MajorE0ELSQ_0ELNSO_7ScaleInE1ELSR_1EEEEEENS4_6LayoutINS5_IJNSA_ILi2EEESB_SB_EEENS5_IJSB_NSA_ILi0EEESX_EEEEENS5_IJNS4_10UnderscoreES10_S10_EEEEENS4_13SM90_TMA_LOADENS4_14ComposedLayoutINS4_7SwizzleILi2ELi4ELi3EEENS4_18smem_ptr_flag_bitsILi16EEENSU_INS5_IJNSA_ILi8EEESH_EEENS5_IJSH_SB_EEEEEEEvNS4_8identityES13_S1D_vS1E_EENS_8epilogue10collective6detail29Sm90TmaWarpSpecializedAdapterINS1H_15DefaultEpilogueISJ_SK_SK_NS1G_6thread17LinearCombinationISJ_Li1EffLNS1L_9ScaleType4KindE0ELNS_15FloatRoundStyleE2ESJ_EENS1_15EpilogueDefaultEEEEEvvEEEEvNT_6ParamsE)
        /*0300*/ 	.short	0x0210
        /*0302*/ 	.short	0x0470


	//----- nvinfo : EIATTR_SW_WAR
	.align		4
.L_43:
        /*0304*/ 	.byte	0x04, 0x36
        /*0306*/ 	.short	(.L_45 - .L_44)
.L_44:
        /*0308*/ 	.word	0x00000008
.L_45:


//--------------------- .nv.callgraph             --------------------------
	.section	.nv.callgraph,"",@"SHT_CUDA_CALLGRAPH"
	.align	4
	.sectionentsize	8
	.align		4
        /*0000*/ 	.word	0x00000000
	.align		4
        /*0004*/ 	.word	0xffffffff
	.align		4
        /*0008*/ 	.word	index@(_ZN7cutlass13device_kernelINS_4gemm6kernel13GemmUniversalIN4cute5tupleIJiiiiEEENS1_10collective13CollectiveMmaINS1_34MainloopSm90TmaGmmaWarpSpecializedILi6ENS5_IJNS4_1CILi1EEESB_SB_EEENS1_35KernelTmaWarpSpecializedCooperativeEEENS5_IJNSA_ILi256EEENSA_ILi128EEENSA_ILi32EEEEEENS_10bfloat16_tENS5_IJlSB_lEEESJ_SK_NS4_8TiledMMAINS4_8MMA_AtomIJNS4_4SM904GMMA28MMA_64x128x16_F32BF16BF16_SSILNSO_5MajorE0ELSQ_0ELNSO_7ScaleInE1ELSR_1EEEEEENS4_6LayoutINS5_IJNSA_ILi2EEESB_SB_EEENS5_IJSB_NSA_ILi0EEESX_EEEEENS5_IJNS4_10UnderscoreES10_S10_EEEEENS4_13SM90_TMA_LOADENS4_14ComposedLayoutINS4_7SwizzleILi2ELi4ELi3EEENS4_18smem_ptr_flag_bitsILi16EEENSU_INS5_IJNSA_ILi8EEESH_EEENS5_IJSH_SB_EEEEEEEvNS4_8identityES13_S1D_vS1E_EENS_8epilogue10collective6detail29Sm90TmaWarpSpecializedAdapterINS1H_15DefaultEpilogueISJ_SK_SK_NS1G_6thread17LinearCombinationISJ_Li1EffLNS1L_9ScaleType4KindE0ELNS_15FloatRoundStyleE2ESJ_EENS1_15EpilogueDefaultEEEEEvvEEEEvNT_6ParamsE)
	.align		4
        /*000c*/ 	.word	index@(__assertfail)
	.align		4
        /*0010*/ 	.word	0x00000000
	.align		4
        /*0014*/ 	.word	0xfffffffe
	.align		4
        /*0018*/ 	.word	0x00000000
	.align		4
        /*001c*/ 	.word	0xfffffffd
	.align		4
        /*0020*/ 	.word	0x00000000
	.align		4
        /*0024*/ 	.word	0xfffffffc


//--------------------- .nv.constant4             --------------------------
	.section	.nv.constant4,"a",@progbits
	.align	8
	.align		8
.nv.constant4:
        /*0000*/ 	.dword	__assertfail
	.align		8
        /*0008*/ 	.dword	__unnamed_1
	.align		8
        /*0010*/ 	.dword	_ZN40_INTERNAL_bfb54c35_4_k_cu_606f0c82_169334cuda3std3__45__cpo5beginE
	.align		8
        /*0018*/ 	.dword	_ZN40_INTERNAL_bfb54c35_4_k_cu_606f0c82_169334cuda3std3__45__cpo3endE
	.align		8
        /*0020*/ 	.dword	_ZN40_INTERNAL_bfb54c35_4_k_cu_606f0c82_169334cuda3std3__45__cpo6cbeginE
	.align		8
        /*0028*/ 	.dword	_ZN40_INTERNAL_bfb54c35_4_k_cu_606f0c82_169334cuda3std3__45__cpo4cendE
	.align		8
        /*0030*/ 	.dword	_ZN40_INTERNAL_bfb54c35_4_k_cu_606f0c82_169334cuda3std3__442_GLOBAL__N__bfb54c35_4_k_cu_606f0c82_169336ignoreE
	.align		8
        /*0038*/ 	.dword	_ZN40_INTERNAL_bfb54c35_4_k_cu_606f0c82_169334cuda3std3__419piecewise_constructE
	.align		8
        /*0040*/ 	.dword	_ZN40_INTERNAL_bfb54c35_4_k_cu_606f0c82_169334cuda3std3__48in_placeE
	.align		8
        /*0048*/ 	.dword	_ZN40_INTERNAL_bfb54c35_4_k_cu_606f0c82_169334cuda3std6ranges3__45__cpo4swapE
	.align		8
        /*0050*/ 	.dword	_ZN40_INTERNAL_bfb54c35_4_k_cu_606f0c82_169334cuda3std6ranges3__45__cpo9iter_moveE
	.align		8
        /*0058*/ 	.dword	_ZN40_INTERNAL_bfb54c35_4_k_cu_606f0c82_169334cute7productE
	.align		8
        /*0060*/ 	.dword	_ZN40_INTERNAL_bfb54c35_4_k_cu_606f0c82_169334cute1_E
	.align		8
        /*0068*/ 	.dword	$str$22
	.align		8
        /*0070*/ 	.dword	$str$23


//--------------------- .text._ZN7cutlass13device_kernelINS_4gemm6kernel13GemmUniversalIN4cute5tupleIJiiiiEEENS1_10collective13CollectiveMmaINS1_34MainloopSm90TmaGmmaWarpSpecializedILi6ENS5_IJNS4_1CILi1EEESB_SB_EEENS1_35KernelTmaWarpSpecializedCooperativeEEENS5_IJNSA_ILi256EEENSA_ILi128EEENSA_ILi32EEEEEENS_10bfloat16_tENS5_IJlSB_lEEESJ_SK_NS4_8TiledMMAINS4_8MMA_AtomIJNS4_4SM904GMMA28MMA_64x128x16_F32BF16BF16_SSILNSO_5MajorE0ELSQ_0ELNSO_7ScaleInE1ELSR_1EEEEEENS4_6LayoutINS5_IJNSA_ILi2EEESB_SB_EEENS5_IJSB_NSA_ILi0EEESX_EEEEENS5_IJNS4_10UnderscoreES10_S10_EEEEENS4_13SM90_TMA_LOADENS4_14ComposedLayoutINS4_7SwizzleILi2ELi4ELi3EEENS4_18smem_ptr_flag_bitsILi16EEENSU_INS5_IJNSA_ILi8EEESH_EEENS5_IJSH_SB_EEEEEEEvNS4_8identityES13_S1D_vS1E_EENS_8epilogue10collective6detail29Sm90TmaWarpSpecializedAdapterINS1H_15DefaultEpilogueISJ_SK_SK_NS1G_6thread17LinearCombinationISJ_Li1EffLNS1L_9ScaleType4KindE0ELNS_15FloatRoundStyleE2ESJ_EENS1_15EpilogueDefaultEEEEEvvEEEEvNT_6ParamsE --------------------------
	.section	.text._ZN7cutlass13device_kernelINS_4gemm6kernel13GemmUniversalIN4cute5tupleIJiiiiEEENS1_10collective13CollectiveMmaINS1_34MainloopSm90TmaGmmaWarpSpecializedILi6ENS5_IJNS4_1CILi1EEESB_SB_EEENS1_35KernelTmaWarpSpecializedCooperativeEEENS5_IJNSA_ILi256EEENSA_ILi128EEENSA_ILi32EEEEEENS_10bfloat16_tENS5_IJlSB_lEEESJ_SK_NS4_8TiledMMAINS4_8MMA_AtomIJNS4_4SM904GMMA28MMA_64x128x16_F32BF16BF16_SSILNSO_5MajorE0ELSQ_0ELNSO_7ScaleInE1ELSR_1EEEEEENS4_6LayoutINS5_IJNSA_ILi2EEESB_SB_EEENS5_IJSB_NSA_ILi0EEESX_EEEEENS5_IJNS4_10UnderscoreES10_S10_EEEEENS4_13SM90_TMA_LOADENS4_14ComposedLayoutINS4_7SwizzleILi2ELi4ELi3EEENS4_18smem_ptr_flag_bitsILi16EEENSU_INS5_IJNSA_ILi8EEESH_EEENS5_IJSH_SB_EEEEEEEvNS4_8identityES13_S1D_vS1E_EENS_8epilogue10collective6detail29Sm90TmaWarpSpecializedAdapterINS1H_15DefaultEpilogueISJ_SK_SK_NS1G_6thread17LinearCombinationISJ_Li1EffLNS1L_9ScaleType4KindE0ELNS_15FloatRoundStyleE2ESJ_EENS1_15EpilogueDefaultEEEEEvvEEEEvNT_6ParamsE,"ax",@progbits
	.align	128
.text._ZN7cutlass13device_kernelINS_4gemm6kernel13GemmUniversalIN4cute5tupleIJiiiiEEENS1_10collective13CollectiveMmaINS1_34MainloopSm90TmaGmmaWarpSpecializedILi6ENS5_IJNS4_1CILi1EEESB_SB_EEENS1_35KernelTmaWarpSpecializedCooperativeEEENS5_IJNSA_ILi256EEENSA_ILi128EEENSA_ILi32EEEEEENS_10bfloat16_tENS5_IJlSB_lEEESJ_SK_NS4_8TiledMMAINS4_8MMA_AtomIJNS4_4SM904GMMA28MMA_64x128x16_F32BF16BF16_SSILNSO_5MajorE0ELSQ_0ELNSO_7ScaleInE1ELSR_1EEEEEENS4_6LayoutINS5_IJNSA_ILi2EEESB_SB_EEENS5_IJSB_NSA_ILi0EEESX_EEEEENS5_IJNS4_10UnderscoreES10_S10_EEEEENS4_13SM90_TMA_LOADENS4_14ComposedLayoutINS4_7SwizzleILi2ELi4ELi3EEENS4_18smem_ptr_flag_bitsILi16EEENSU_INS5_IJNSA_ILi8EEESH_EEENS5_IJSH_SB_EEEEEEEvNS4_8identityES13_S1D_vS1E_EENS_8epilogue10collective6detail29Sm90TmaWarpSpecializedAdapterINS1H_15DefaultEpilogueISJ_SK_SK_NS1G_6thread17LinearCombinationISJ_Li1EffLNS1L_9ScaleType4KindE0ELNS_15FloatRoundStyleE2ESJ_EENS1_15EpilogueDefaultEEEEEvvEEEEvNT_6ParamsE:
        .type           _ZN7cutlass13device_kernelINS_4gemm6kernel13GemmUniversalIN4cute5tupleIJiiiiEEENS1_10collective13CollectiveMmaINS1_34MainloopSm90TmaGmmaWarpSpecializedILi6ENS5_IJNS4_1CILi1EEESB_SB_EEENS1_35KernelTmaWarpSpecializedCooperativeEEENS5_IJNSA_ILi256EEENSA_ILi128EEENSA_ILi32EEEEEENS_10bfloat16_tENS5_IJlSB_lEEESJ_SK_NS4_8TiledMMAINS4_8MMA_AtomIJNS4_4SM904GMMA28MMA_64x128x16_F32BF16BF16_SSILNSO_5MajorE0ELSQ_0ELNSO_7ScaleInE1ELSR_1EEEEEENS4_6LayoutINS5_IJNSA_ILi2EEESB_SB_EEENS5_IJSB_NSA_ILi0EEESX_EEEEENS5_IJNS4_10UnderscoreES10_S10_EEEEENS4_13SM90_TMA_LOADENS4_14ComposedLayoutINS4_7SwizzleILi2ELi4ELi3EEENS4_18smem_ptr_flag_bitsILi16EEENSU_INS5_IJNSA_ILi8EEESH_EEENS5_IJSH_SB_EEEEEEEvNS4_8identityES13_S1D_vS1E_EENS_8epilogue10collective6detail29Sm90TmaWarpSpecializedAdapterINS1H_15DefaultEpilogueISJ_SK_SK_NS1G_6thread17LinearCombinationISJ_Li1EffLNS1L_9ScaleType4KindE0ELNS_15FloatRoundStyleE2ESJ_EENS1_15EpilogueDefaultEEEEEvvEEEEvNT_6ParamsE,@function
        .size           _ZN7cutlass13device_kernelINS_4gemm6kernel13GemmUniversalIN4cute5tupleIJiiiiEEENS1_10collective13CollectiveMmaINS1_34MainloopSm90TmaGmmaWarpSpecializedILi6ENS5_IJNS4_1CILi1EEESB_SB_EEENS1_35KernelTmaWarpSpecializedCooperativeEEENS5_IJNSA_ILi256EEENSA_ILi128EEENSA_ILi32EEEEEENS_10bfloat16_tENS5_IJlSB_lEEESJ_SK_NS4_8TiledMMAINS4_8MMA_AtomIJNS4_4SM904GMMA28MMA_64x128x16_F32BF16BF16_SSILNSO_5MajorE0ELSQ_0ELNSO_7ScaleInE1ELSR_1EEEEEENS4_6LayoutINS5_IJNSA_ILi2EEESB_SB_EEENS5_IJSB_NSA_ILi0EEESX_EEEEENS5_IJNS4_10UnderscoreES10_S10_EEEEENS4_13SM90_TMA_LOADENS4_14ComposedLayoutINS4_7SwizzleILi2ELi4ELi3EEENS4_18smem_ptr_flag_bitsILi16EEENSU_INS5_IJNSA_ILi8EEESH_EEENS5_IJSH_SB_EEEEEEEvNS4_8identityES13_S1D_vS1E_EENS_8epilogue10collective6detail29Sm90TmaWarpSpecializedAdapterINS1H_15DefaultEpilogueISJ_SK_SK_NS1G_6thread17LinearCombinationISJ_Li1EffLNS1L_9ScaleType4KindE0ELNS_15FloatRoundStyleE2ESJ_EENS1_15EpilogueDefaultEEEEEvvEEEEvNT_6ParamsE,(.L_x_324 - _ZN7cutlass13device_kernelINS_4gemm6kernel13GemmUniversalIN4cute5tupleIJiiiiEEENS1_10collective13CollectiveMmaINS1_34MainloopSm90TmaGmmaWarpSpecializedILi6ENS5_IJNS4_1CILi1EEESB_SB_EEENS1_35KernelTmaWarpSpecializedCooperativeEEENS5_IJNSA_ILi256EEENSA_ILi128EEENSA_ILi32EEEEEENS_10bfloat16_tENS5_IJlSB_lEEESJ_SK_NS4_8TiledMMAINS4_8MMA_AtomIJNS4_4SM904GMMA28MMA_64x128x16_F32BF16BF16_SSILNSO_5MajorE0ELSQ_0ELNSO_7ScaleInE1ELSR_1EEEEEENS4_6LayoutINS5_IJNSA_ILi2EEESB_SB_EEENS5_IJSB_NSA_ILi0EEESX_EEEEENS5_IJNS4_10UnderscoreES10_S10_EEEEENS4_13SM90_TMA_LOADENS4_14ComposedLayoutINS4_7SwizzleILi2ELi4ELi3EEENS4_18smem_ptr_flag_bitsILi16EEENSU_INS5_IJNSA_ILi8EEESH_EEENS5_IJSH_SB_EEEEEEEvNS4_8identityES13_S1D_vS1E_EENS_8epilogue10collective6detail29Sm90TmaWarpSpecializedAdapterINS1H_15DefaultEpilogueISJ_SK_SK_NS1G_6thread17LinearCombinationISJ_Li1EffLNS1L_9ScaleType4KindE0ELNS_15FloatRoundStyleE2ESJ_EENS1_15EpilogueDefaultEEEEEvvEEEEvNT_6ParamsE)
        .other          _ZN7cutlass13device_kernelINS_4gemm6kernel13GemmUniversalIN4cute5tupleIJiiiiEEENS1_10collective13CollectiveMmaINS1_34MainloopSm90TmaGmmaWarpSpecializedILi6ENS5_IJNS4_1CILi1EEESB_SB_EEENS1_35KernelTmaWarpSpecializedCooperativeEEENS5_IJNSA_ILi256EEENSA_ILi128EEENSA_ILi32EEEEEENS_10bfloat16_tENS5_IJlSB_lEEESJ_SK_NS4_8TiledMMAINS4_8MMA_AtomIJNS4_4SM904GMMA28MMA_64x128x16_F32BF16BF16_SSILNSO_5MajorE0ELSQ_0ELNSO_7ScaleInE1ELSR_1EEEEEENS4_6LayoutINS5_IJNSA_ILi2EEESB_SB_EEENS5_IJSB_NSA_ILi0EEESX_EEEEENS5_IJNS4_10UnderscoreES10_S10_EEEEENS4_13SM90_TMA_LOADENS4_14ComposedLayoutINS4_7SwizzleILi2ELi4ELi3EEENS4_18smem_ptr_flag_bitsILi16EEENSU_INS5_IJNSA_ILi8EEESH_EEENS5_IJSH_SB_EEEEEEEvNS4_8identityES13_S1D_vS1E_EENS_8epilogue10collective6detail29Sm90TmaWarpSpecializedAdapterINS1H_15DefaultEpilogueISJ_SK_SK_NS1G_6thread17LinearCombinationISJ_Li1EffLNS1L_9ScaleType4KindE0ELNS_15FloatRoundStyleE2ESJ_EENS1_15EpilogueDefaultEEEEEvvEEEEvNT_6ParamsE,@"STO_CUDA_ENTRY STV_DEFAULT"
_ZN7cutlass13device_kernelINS_4gemm6kernel13GemmUniversalIN4cute5tupleIJiiiiEEENS1_10collective13CollectiveMmaINS1_34MainloopSm90TmaGmmaWarpSpecializedILi6ENS5_IJNS4_1CILi1EEESB_SB_EEENS1_35KernelTmaWarpSpecializedCooperativeEEENS5_IJNSA_ILi256EEENSA_ILi128EEENSA_ILi32EEEEEENS_10bfloat16_tENS5_IJlSB_lEEESJ_SK_NS4_8TiledMMAINS4_8MMA_AtomIJNS4_4SM904GMMA28MMA_64x128x16_F32BF16BF16_SSILNSO_5MajorE0ELSQ_0ELNSO_7ScaleInE1ELSR_1EEEEEENS4_6LayoutINS5_IJNSA_ILi2EEESB_SB_EEENS5_IJSB_NSA_ILi0EEESX_EEEEENS5_IJNS4_10UnderscoreES10_S10_EEEEENS4_13SM90_TMA_LOADENS4_14ComposedLayoutINS4_7SwizzleILi2ELi4ELi3EEENS4_18smem_ptr_flag_bitsILi16EEENSU_INS5_IJNSA_ILi8EEESH_EEENS5_IJSH_SB_EEEEEEEvNS4_8identityES13_S1D_vS1E_EENS_8epilogue10collective6detail29Sm90TmaWarpSpecializedAdapterINS1H_15DefaultEpilogueISJ_SK_SK_NS1G_6thread17LinearCombinationISJ_Li1EffLNS1L_9ScaleType4KindE0ELNS_15FloatRoundStyleE2ESJ_EENS1_15EpilogueDefaultEEEEEvvEEEEvNT_6ParamsE:
[----:B------:R-:W0:Y:S01]  /*0000*/  LDC R1, c[0x0][0x28] ;  /* 0x00000a00ff017b82 */ /* 0x000e220000000800 */
[----:B------:R-:W1:Y:S01]  /*0010*/  S2R R18, SR_TID.X ;  /* 0x0000000000127919 */ /* 0x000e620000002100 */
[----:B------:R-:W-:Y:S01]  /*0020*/  ELECT P0, URZ, PT ;  /* 0x00000000003f782f */ /* 0x000fe20003800000 */
[----:B------:R-:W-:Y:S01]  /*0030*/  BSSY B0, `(.L_x_0) ;  /* 0x000000f000007945 */ /* 0x000fe20003800000 */
[--C-:B-1----:R-:W-:Y:S02]  /*0040*/  SHF.R.U32.HI R0, RZ, 0x5, R18.reuse ;  /* 0x00000005ff007819 */ /* 0x102fe40000011612 */
[----:B------:R-:W-:-:S03]  /*0050*/  SHF.R.U32.HI R22, RZ, 0x7, R18 ;  /* 0x00000007ff167819 */ /* 0x000fc60000011612 */
[----:B------:R-:W1:Y:S04]  /*0060*/  SHFL.IDX PT, R5, R0, RZ, 0x1f ;  /* 0x00001fff00057589 */ /* 0x000e6800000e0000 */
[----:B------:R2:W3:Y:S01]  /*0070*/  SHFL.IDX PT, R8, R22, RZ, 0x1f ;  /* 0x00001fff16087589 */ /* 0x0004e200000e0000 */
[----:B-1----:R-:W-:-:S13]  /*0080*/  ISETP.NE.OR P0, PT, R5, RZ, !P0 ;  /* 0x000000ff0500720c */ /* 0x002fda0004705670 */
[----:B0-23--:R-:W-:Y:S05]  /*0090*/  @P0 BRA `(.L_x_1) ;  /* 0x0000000000200947 */ /* 0x00dfea0003800000 */
[----:B------:R-:W-:Y:S02]  /*00a0*/  ULDC.64 UR4, c[0x0][0x198] ;  /* 0x0000660000047ab9 */ /* 0x000fe40000000a00 */
[----:B------:R-:W-:Y:S02]  /*00b0*/  UIADD3 UR6, UP0, UR4, 0xf0, URZ ;  /* 0x000000f004067890 */ /* 0x000fe4000ff1e03f */
[----:B------:R-:W-:Y:S02]  /*00c0*/  UIADD3 UR4, UP1, UR4, 0x1f0, URZ ;  /* 0x000001f004047890 */ /* 0x000fe4000ff3e03f */
[----:B------:R-:W-:Y:S02]  /*00d0*/  UIADD3.X UR7, URZ, UR5, URZ, UP0, !UPT ;  /* 0x000000053f077290 */ /* 0x000fe400087fe43f */
[----:B------:R-:W-:-:S07]  /*00e0*/  UIADD3.X UR5, URZ, UR5, URZ, UP1, !UPT ;  /* 0x000000053f057290 */ /* 0x000fce0008ffe43f */
[----:B------:R0:W-:Y:S02]  /*00f0*/  UTMACCTL.PF [UR6] ;  /* 0x00000000060079b9 */ /* 0x0001e40008040000 */
[----:B------:R0:W-:Y:S02]  /*0100*/  UTMACCTL.PF [UR4] ;  /* 0x00000000040079b9 */ /* 0x0001e40008040000 */
[----:B0-----:R-:W-:Y:S01]  /*0110*/  NOP ;  /* 0x0000000000007918 */ /* 0x001fe20000000000 */
.L_x_1:
[----:B------:R-:W-:Y:S05]  /*0120*/  BSYNC B0 ;  /* 0x0000000000007941 */ /* 0x000fea0003800000 */
.L_x_0:
[----:B------:R-:W0:Y:S02]  /*0130*/  SHFL.IDX PT, R2, R0, RZ, 0x1f ;  /* 0x00001fff00027589 */ /* 0x000e2400000e0000 */
[----:B0-----:R-:W-:-:S13]  /*0140*/  ISETP.NE.AND P0, PT, R2, RZ, PT ;  /* 0x000000ff0200720c */ /* 0x001fda0003f05270 */
[----:B------:R-:W-:Y:S05]  /*0150*/  @P0 BRA `(.L_x_2) ;  /* 0x0000000000680947 */ /* 0x000fea0003800000 */
[----:B------:R-:W0:Y:S01]  /*0160*/  S2UR UR8, SR_CgaCtaId ;  /* 0x00000000000879c3 */ /* 0x000e220000008800 */
[----:B------:R-:W-:Y:S01]  /*0170*/  UMOV UR4, 0x400 ;  /* 0x0000040000047882 */ /* 0x000fe20000000000 */
[----:B------:R-:W-:Y:S01]  /*0180*/  UMOV UR5, 0x1 ;  /* 0x0000000100057882 */ /* 0x000fe20000000000 */
[----:B------:R-:W-:Y:S01]  /*0190*/  UMOV UR6, 0x100 ;  /* 0x0000010000067882 */ /* 0x000fe20000000000 */
[----:B------:R-:W-:Y:S01]  /*01a0*/  ELECT P0, URZ, PT ;  /* 0x00000000003f782f */ /* 0x000fe20003800000 */
[----:B------:R-:W-:-:S04]  /*01b0*/  UIADD3 UR6, -UR6, 0x100000, URZ ;  /* 0x0010000006067890 */ /* 0x000fc8000fffe13f */
[----:B------:R-:W-:Y:S02]  /*01c0*/  USHF.L.U32 UR7, UR6, 0xb, URZ ;  /* 0x0000000b06077899 */ /* 0x000fe4000800063f */
[----:B------:R-:W-:Y:S02]  /*01d0*/  USHF.L.U32 UR6, UR6, 0x1, URZ ;  /* 0x0000000106067899 */ /* 0x000fe4000800063f */
[----:B0-----:R-:W-:Y:S02]  /*01e0*/  ULEA UR8, UR8, UR4, 0x18 ;  /* 0x0000000408087291 */ /* 0x001fe4000f8ec03f */
[----:B------:R-:W-:-:S04]  /*01f0*/  UIADD3 UR4, -UR5, 0x100000, URZ ;  /* 0x0010000005047890 */ /* 0x000fc8000fffe13f */
[----:B------:R-:W-:Y:S02]  /*0200*/  USHF.L.U32 UR5, UR4, 0xb, URZ ;  /* 0x0000000b04057899 */ /* 0x000fe4000800063f */
[----:B------:R-:W-:Y:S01]  /*0210*/  USHF.L.U32 UR4, UR4, 0x1, URZ ;  /* 0x0000000104047899 */ /* 0x000fe2000800063f */
[----:B------:R-:W0:Y:S11]  /*0220*/  FENCE.VIEW.ASYNC.S ;  /* 0x00000000000073c6 */ /* 0x000e360000000000 */
[----:B0-----:R0:W1:Y:S01]  /*0230*/  SYNCS.EXCH.64 URZ, [UR8], UR4 ;  /* 0x00000004083f75b2 */ /* 0x0010620008000100 */
[----:B------:R0:W2:Y:S01]  /*0240*/  SYNCS.EXCH.64 URZ, [UR8+0x30], UR6 ;  /* 0x00003006083f75b2 */ /* 0x0000a20008000100 */
[----:B------:R0:W3:Y:S01]  /*0250*/  SYNCS.EXCH.64 URZ, [UR8+0x8], UR4 ;  /* 0x00000804083f75b2 */ /* 0x0000e20008000100 */
[----:B------:R0:W4:Y:S01]  /*0260*/  SYNCS.EXCH.64 URZ, [UR8+0x38], UR6 ;  /* 0x00003806083f75b2 */ /* 0x0001220008000100 */
[----:B------:R0:W0:Y:S01]  /*0270*/  SYNCS.EXCH.64 URZ, [UR8+0x10], UR4 ;  /* 0x00001004083f75b2 */ /* 0x0000220008000100 */
[----:B------:R0:W0:Y:S01]  /*0280*/  SYNCS.EXCH.64 URZ, [UR8+0x40], UR6 ;  /* 0x00004006083f75b2 */ /* 0x0000220008000100 */
[----:B------:R0:W0:Y:S01]  /*0290*/  SYNCS.EXCH.64 URZ, [UR8+0x18], UR4 ;  /* 0x00001804083f75b2 */ /* 0x0000220008000100 */
[----:B------:R0:W0:Y:S01]  /*02a0*/  SYNCS.EXCH.64 URZ, [UR8+0x48], UR6 ;  /* 0x00004806083f75b2 */ /* 0x0000220008000100 */
[----:B------:R0:W0:Y:S01]  /*02b0*/  SYNCS.EXCH.64 URZ, [UR8+0x20], UR4 ;  /* 0x00002004083f75b2 */ /* 0x0000220008000100 */
[----:B------:R0:W0:Y:S01]  /*02c0*/  SYNCS.EXCH.64 URZ, [UR8+0x50], UR6 ;  /* 0x00005006083f75b2 */ /* 0x0000220008000100 */
[----:B------:R0:W0:Y:S01]  /*02d0*/  SYNCS.EXCH.64 URZ, [UR8+0x28], UR4 ;  /* 0x00002804083f75b2 */ /* 0x0000220008000100 */
[----:B------:R0:W0:Y:S01]  /*02e0*/  SYNCS.EXCH.64 URZ, [UR8+0x58], UR6 ;  /* 0x00005806083f75b2 */ /* 0x0000220008000100 */
[----:B------:R-:W-:Y:S01]  /*02f0*/  NOP ;  /* 0x0000000000007918 */ /* 0x000fe20000000000 */
.L_x_2:
[----:B------:R-:W5:Y:S01]  /*0300*/  SHFL.IDX PT, R0, R0, RZ, 0x1f ;  /* 0x00001fff00007589 */ /* 0x000f6200000e0000 */
[----:B------:R-:W-:Y:S01]  /*0310*/  ELECT P0, URZ, PT ;  /* 0x00000000003f782f */ /* 0x000fe20003800000 */
[----:B------:R-:W1:Y:S01]  /*0320*/  LDC R2, c[0x0][0x65c] ;  /* 0x00019700ff027b82 */ /* 0x000e620000000800 */
[----:B------:R-:W-:Y:S01]  /*0330*/  SHF.R.S32.HI R6, RZ, 0x1f, R5 ;  /* 0x0000001fff067819 */ /* 0x000fe20000011405 */
[----:B------:R-:W2:Y:S01]  /*0340*/  S2R R3, SR_CTAID.Y ;  /* 0x0000000000037919 */ /* 0x000ea20000002600 */
[----:B0-----:R-:W-:Y:S01]  /*0350*/  UMOV UR4, 0x20 ;  /* 0x0000002000047882 */ /* 0x001fe20000000000 */
[----:B------:R-:W-:Y:S01]  /*0360*/  ISETP.NE.AND P2, PT, R8, RZ, PT ;  /* 0x000000ff0800720c */ /* 0x000fe20003f45270 */
[----:B------:R-:W-:Y:S01]  /*0370*/  NOP ;  /* 0x0000000000007918 */ /* 0x000fe20000000000 */
[----:B------:R-:W0:Y:S01]  /*0380*/  S2R R4, SR_CTAID.X ;  /* 0x0000000000047919 */ /* 0x000e220000002500 */
[----:B------:R-:W-:Y:S01]  /*0390*/  LEA.HI R6, R6, R5, RZ, 0x2 ;  /* 0x0000000506067211 */ /* 0x000fe200078f10ff */
[----:B------:R-:W-:Y:S01]  /*03a0*/  NOP ;  /* 0x0000000000007918 */ /* 0x000fe20000000000 */
[----:B-----5:R-:W-:-:S02]  /*03b0*/  ISETP.NE.OR P0, PT, R0, RZ, !P0 ;  /* 0x000000ff0000720c */ /* 0x020fc40004705670 */
[----:B-1----:R-:W-:-:S04]  /*03c0*/  ISETP.NE.AND P3, PT, R2, 0x1, PT ;  /* 0x000000010200780c */ /* 0x002fc80003f65270 */
[----:B------:R-:W-:Y:S02]  /*03d0*/  P2R R0, PR, RZ, 0x8 ;  /* 0x00000008ff007803 */ /* 0x000fe40000000000 */
[----:B------:R-:W-:-:S05]  /*03e0*/  LOP3.LUT R0, R6, 0xfffffffc, RZ, 0xc0, !PT ;  /* 0xfffffffc06007812 */ /* 0x000fca00078ec0ff */
[----:B------:R-:W-:Y:S01]  /*03f0*/  VOTEU.ALL UP0, P0 ;  /* 0x00000000003f7886 */ /* 0x000fe20000000000 */
[----:B------:R-:W-:Y:S01]  /*0400*/  IMAD.IADD R0, R5, 0x1, -R0 ;  /* 0x0000000105007824 */ /* 0x000fe200078e0a00 */
[----:B------:R-:W0:Y:S01]  /*0410*/  @P3 LDC R17, c[0x0][0x10] ;  /* 0x00000400ff113b82 */ /* 0x000e220000000800 */
[----:B------:R-:W-:Y:S01]  /*0420*/  VOTEU.ALL UP1, P0 ;  /* 0x00000000003f7886 */ /* 0x000fe20000020000 */
[----:B--2---:R-:W-:Y:S01]  /*0430*/  @P3 IMAD.MOV.U32 R6, RZ, RZ, R3 ;  /* 0x000000ffff063224 */ /* 0x004fe200078e0003 */
[----:B------:R-:W-:Y:S01]  /*0440*/  @!UP0 UMOV UR6, 0x400 ;  /* 0x0000040000068882 */ /* 0x000fe20000000000 */
[----:B------:R-:W-:-:S04]  /*0450*/  @!UP0 UIADD3 UR4, -UR4, 0x100000, URZ ;  /* 0x0010000004048890 */ /* 0x000fc8000fffe13f */
[----:B------:R-:W-:Y:S02]  /*0460*/  @!UP0 USHF.L.U32 UR5, UR4, 0xb, URZ ;  /* 0x0000000b04058899 */ /* 0x000fe4000800063f */
[----:B------:R-:W-:Y:S01]  /*0470*/  @!UP0 USHF.L.U32 UR4, UR4, 0x1, URZ ;  /* 0x0000000104048899 */ /* 0x000fe2000800063f */
[----:B------:R-:W-:Y:S02]  /*0480*/  @P3 IMAD.MOV.U32 R7, RZ, RZ, RZ ;  /* 0x000000ffff073224 */ /* 0x000fe400078e00ff */
[----:B------:R-:W-:Y:S01]  /*0490*/  IMAD.MOV.U32 R5, RZ, RZ, RZ ;  /* 0x000000ffff057224 */ /* 0x000fe200078e00ff */
[----:B------:R-:W1:Y:S01]  /*04a0*/  @!UP0 S2UR UR7, SR_CgaCtaId ;  /* 0x00000000000789c3 */ /* 0x000e620000008800 */
[----:B------:R-:W-:-:S07]  /*04b0*/  @P3 IMAD.MOV.U32 R11, RZ, RZ, RZ ;  /* 0x000000ffff0b3224 */ /* 0x000fce00078e00ff */
[----:B------:R-:W2:Y:S01]  /*04c0*/  @!P3 LDC R9, c[0x0][0xc] ;  /* 0x00000300ff09bb82 */ /* 0x000ea20000000800 */
[----:B0-----:R-:W-:-:S04]  /*04d0*/  @P3 IMAD.WIDE.U32 R16, R4, R17, R6 ;  /* 0x0000001104103225 */ /* 0x001fc800078e0006 */
[----:B------:R-:W-:Y:S01]  /*04e0*/  @P3 IMAD.IADD R17, R17, 0x1, R11 ;  /* 0x0000000111113824 */ /* 0x000fe200078e020b */
[----:B-1----:R-:W-:Y:S01]  /*04f0*/  @!UP0 ULEA UR6, UR7, UR6, 0x18 ;  /* 0x0000000607068291 */ /* 0x002fe2000f8ec03f */
[----:B------:R-:W-:Y:S01]  /*0500*/  VOTEU.ALL UP0, P0 ;  /* 0x00000000003f7886 */ /* 0x000fe20000000000 */
[----:B------:R-:W-:-:S04]  /*0510*/  ISETP.NE.AND P0, PT, R0, 0x3, PT ;  /* 0x000000030000780c */ /* 0x000fc80003f05270 */
[----:B------:R-:W-:Y:S01]  /*0520*/  ISETP.EQ.OR P0, PT, R0, RZ, !P0 ;  /* 0x000000ff0000720c */ /* 0x000fe20004702670 */
[----:B--2---:R-:W-:-:S03]  /*0530*/  @!P3 IMAD.WIDE.U32 R6, R9, R3, R4 ;  /* 0x000000030906b225 */ /* 0x004fc600078e0004 */
[C---:B------:R-:W-:Y:S01]  /*0540*/  ISETP.EQ.AND P0, PT, R8.reuse, RZ, P0 ;  /* 0x000000ff0800720c */ /* 0x040fe20000702270 */
[----:B------:R-:W-:Y:S01]  /*0550*/  VIADD R8, R8, 0xffffffff ;  /* 0xffffffff08087836 */ /* 0x000fe20000000000 */
[----:B------:R-:W0:Y:S02]  /*0560*/  FENCE.VIEW.ASYNC.S ;  /* 0x00000000000073c6 */ /* 0x000e240000000000 */
[----:B0-----:R0:W3:Y:S01]  /*0570*/  @!UP0 SYNCS.EXCH.64 URZ, [UR6+0x70], UR4 ;  /* 0x00007004063f85b2 */ /* 0x0010e20008000100 */
[----:B------:R-:W-:Y:S01]  /*0580*/  @!P3 IMAD.MOV.U32 R16, RZ, RZ, R6 ;  /* 0x000000ffff10b224 */ /* 0x000fe200078e0006 */
[----:B------:R-:W-:Y:S01]  /*0590*/  SEL R19, RZ, 0x1, !P0 ;  /* 0x00000001ff137807 */ /* 0x000fe20004000000 */
[----:B------:R-:W-:Y:S01]  /*05a0*/  @!P3 IMAD.MOV.U32 R17, RZ, RZ, R7 ;  /* 0x000000ffff11b224 */ /* 0x000fe200078e0007 */
[----:B------:R-:W-:-:S04]  /*05b0*/  ISETP.GE.U32.AND P1, PT, R8, 0x2, PT ;  /* 0x000000020800780c */ /* 0x000fc80003f26070 */
[----:B------:R-:W-:Y:S01]  /*05c0*/  SEL R19, R19, 0x2, P1 ;  /* 0x0000000213137807 */ /* 0x000fe20000800000 */
[----:B------:R0:W3:Y:S01]  /*05d0*/  @!UP1 SYNCS.EXCH.64 URZ, [UR6+0x78], UR4 ;  /* 0x00007804063f95b2 */ /* 0x0000e20008000100 */
[----:B------:R-:W-:Y:S01]  /*05e0*/  NOP ;  /* 0x0000000000007918 */ /* 0x000fe20000000000 */
[----:B---34-:R-:W-:Y:S06]  /*05f0*/  BAR.SYNC.DEFER_BLOCKING 0x0 ;  /* 0x0000000000007b1d */ /* 0x018fec0000010000 */
[----:B------:R-:W-:Y:S05]  /*0600*/  @!P2 BRA `(.L_x_3) ;  /* 0x000000a000c4a947 */ /* 0x000fea0003800000 */
[----:B------:R-:W-:-:S13]  /*0610*/  ISETP.GT.U32.AND P0, PT, R8, 0x1, PT ;  /* 0x000000010800780c */ /* 0x000fda0003f04070 */
[----:B0-----:R-:W-:Y:S05]  /*0620*/  @P0 EXIT ;  /* 0x000000000000094d */ /* 0x001fea0003800000 */
[----:B------:R-:W-:Y:S01]  /*0630*/  ULDC.64 UR4, c[0x0][0x650] ;  /* 0x0001940000047ab9 */ /* 0x000fe20000000a00 */
[----:B------:R-:W-:Y:S01]  /*0640*/  PRMT R0, RZ, 0x7610, R0 ;  /* 0x00007610ff007816 */ /* 0x000fe20000000000 */
[----:B------:R-:W-:Y:S01]  /*0650*/  IMAD.MOV.U32 R152, RZ, RZ, -0x1 ;  /* 0xffffffffff987424 */ /* 0x000fe200078e00ff */
[----:B------:R-:W-:Y:S01]  /*0660*/  ISETP.GE.U32.AND P0, PT, R16, UR4, PT ;  /* 0x0000000410007c0c */ /* 0x000fe2000bf06070 */
[----:B------:R-:W-:Y:S01]  /*0670*/  IMAD.MOV.U32 R23, RZ, RZ, -0x1 ;  /* 0xffffffffff177424 */ /* 0x000fe200078e00ff */
[----:B------:R-:W-:Y:S02]  /*0680*/  MOV R153, 0xffffffff ;  /* 0xffffffff00997802 */ /* 0x000fe40000000f00 */
[----:B------:R-:W-:-:S13]  /*0690*/  ISETP.GE.U32.AND.EX P0, PT, R17, UR5, PT, P0 ;  /* 0x0000000511007c0c */ /* 0x000fda000bf06100 */
[----:B------:R-:W-:Y:S05]  /*06a0*/  @P0 BRA `(.L_x_4) ;  /* 0x0000000400540947 */ /* 0x000fea0003800000 */
[----:B------:R-:W0:Y:S01]  /*06b0*/  LDC.64 R14, c[0x0][0x628] ;  /* 0x00018a00ff0e7b82 */ /* 0x000e220000000a00 */
[----:B------:R-:W-:Y:S02]  /*06c0*/  IMAD.MOV.U32 R6, RZ, RZ, R16 ;  /* 0x000000ffff067224 */ /* 0x000fe400078e0010 */
[----:B------:R-:W-:-:S05]  /*06d0*/  IMAD.MOV.U32 R7, RZ, RZ, R17 ;  /* 0x000000ffff077224 */ /* 0x000fca00078e0011 */
[----:B------:R-:W1:Y:S08]  /*06e0*/  LDC R0, c[0x0][0x630] ;  /* 0x00018c00ff007b82 */ /* 0x000e700000000800 */
[----:B------:R-:W2:Y:S01]  /*06f0*/  LDC.64 R20, c[0x0][0x620] ;  /* 0x00018800ff147b82 */ /* 0x000ea20000000a00 */
[----:B0-----:R-:W-:-:S04]  /*0700*/  ISETP.NE.U32.AND P0, PT, R14, RZ, PT ;  /* 0x000000ff0e00720c */ /* 0x001fc80003f05070 */
[----:B------:R-:W-:-:S13]  /*0710*/  ISETP.NE.AND.EX P0, PT, R15, RZ, PT, P0 ;  /* 0x000000ff0f00720c */ /* 0x000fda0003f05300 */
[----:B-12---:R-:W-:Y:S05]  /*0720*/  @!P0 BRA `(.L_x_5) ;  /* 0x0000000000288947 */ /* 0x006fea0003800000 */
[----:B------:R-:W0:Y:S02]  /*0730*/  LDC R11, c[0x0][0x634] ;  /* 0x00018d00ff0b7b82 */ /* 0x000e240000000800 */
[----:B0-----:R-:W-:-:S05]  /*0740*/  IADD3 R11, P0, R16, R11, RZ ;  /* 0x0000000b100b7210 */ /* 0x001fca0007f1e0ff */
[----:B------:R-:W-:-:S04]  /*0750*/  IMAD.X R13, RZ, RZ, R17, P0 ;  /* 0x000000ffff0d7224 */ /* 0x000fc800000e0611 */
[----:B------:R-:W-:-:S04]  /*0760*/  IMAD.WIDE.U32 R6, R13, R14, RZ ;  /* 0x0000000e0d067225 */ /* 0x000fc800078e00ff */
[----:B------:R-:W-:-:S04]  /*0770*/  IMAD.WIDE.U32 R8, P0, R11, R15, R6 ;  /* 0x0000000f0b087225 */ /* 0x000fc80007800006 */
[----:B------:R-:W-:-:S04]  /*0780*/  IMAD.WIDE.U32 R6, R11, R14, RZ ;  /* 0x0000000e0b067225 */ /* 0x000fc800078e00ff */
[----:B------:R-:W-:Y:S01]  /*0790*/  IMAD.X R11, RZ, RZ, RZ, P0 ;  /* 0x000000ffff0b7224 */ /* 0x000fe200000e06ff */
[----:B------:R-:W-:Y:S01]  /*07a0*/  IADD3 RZ, P0, R7, R8, RZ ;  /* 0x0000000807ff7210 */ /* 0x000fe20007f1e0ff */
[----:B------:R-:W-:-:S04]  /*07b0*/  IMAD.MOV.U32 R10, RZ, RZ, R9 ;  /* 0x000000ffff0a7224 */ /* 0x000fc800078e0009 */
[----:B------:R-:W-:-:S08]  /*07c0*/  IMAD.WIDE.U32.X R6, R13, R15, R10, P0 ;  /* 0x0000000f0d067225 */ /* 0x000fd000000e040a */
.L_x_5:
[-CC-:B------:R-:W-:Y:S01]  /*07d0*/  SHF.R.U64 R23, R6, R0.reuse, R7.reuse ;  /* 0x0000000006177219 */ /* 0x180fe20000001207 */
[----:B------:R-:W0:Y:S01]  /*07e0*/  LDC R10, c[0x0][0x618] ;  /* 0x00018600ff0a7b82 */ /* 0x000e220000000800 */
[----:B------:R-:W-:Y:S01]  /*07f0*/  SHF.R.U32.HI R5, RZ, R0, R7 ;  /* 0x00000000ff057219 */ /* 0x000fe20000011607 */
[----:B------:R-:W-:Y:S01]  /*0800*/  ULDC UR4, c[0x0][0x150] ;  /* 0x0000540000047ab9 */ /* 0x000fe20000000800 */
[----:B------:R-:W-:Y:S02]  /*0810*/  IADD3 R9, P0, RZ, -R23, RZ ;  /* 0x80000017ff097210 */ /* 0x000fe40007f1e0ff */
[----:B------:R-:W-:-:S03]  /*0820*/  I2FP.F32.U32 R0, R4 ;  /* 0x0000000400007245 */ /* 0x000fc60000201000 */
[----:B------:R-:W1:Y:S01]  /*0830*/  LDC.64 R28, c[0x0][0x640] ;  /* 0x00019000ff1c7b82 */ /* 0x000e620000000a00 */
[----:B------:R-:W-:Y:S02]  /*0840*/  IMAD.X R11, RZ, RZ, ~R5, P0 ;  /* 0x000000ffff0b7224 */ /* 0x000fe400000e0e05 */
[----:B------:R-:W-:Y:S01]  /*0850*/  FMUL R0, R0, UR4 ;  /* 0x0000000400007c20 */ /* 0x000fe20008400000 */
[----:B------:R-:W-:Y:S01]  /*0860*/  IMAD.WIDE.U32 R6, R9, R20, R16 ;  /* 0x0000001409067225 */ /* 0x000fe200078e0010 */
[----:B------:R-:W-:-:S03]  /*0870*/  ULDC UR4, c[0x0][0x154] ;  /* 0x0000550000047ab9 */ /* 0x000fc60000000800 */
[----:B------:R-:W-:Y:S01]  /*0880*/  IMAD R8, R11, R20, RZ ;  /* 0x000000140b087224 */ /* 0x000fe200078e02ff */
[----:B------:R-:W2:Y:S01]  /*0890*/  LDC R5, c[0x0][0x144] ;  /* 0x00005100ff057b82 */ /* 0x000ea20000000800 */
[----:B------:R-:W3:Y:S02]  /*08a0*/  F2I.U32.TRUNC.NTZ R0, R0 ;  /* 0x0000000000007305 */ /* 0x000ee4000020f000 */
[----:B------:R-:W-:-:S04]  /*08b0*/  IMAD R9, R9, R21, R8 ;  /* 0x0000001509097224 */ /* 0x000fc800078e0208 */
[----:B------:R-:W-:Y:S01]  /*08c0*/  IMAD.IADD R7, R7, 0x1, R9 ;  /* 0x0000000107077824 */ /* 0x000fe200078e0209 */
[----:B------:R-:W4:Y:S01]  /*08d0*/  LDC R12, c[0x0][0x608] ;  /* 0x00018200ff0c7b82 */ /* 0x000f220000000800 */
[----:B------:R-:W-:-:S03]  /*08e0*/  MOV R9, 0xffffffff ;  /* 0xffffffff00097802 */ /* 0x000fc60000000f00 */
[-CC-:B0-----:R-:W-:Y:S02]  /*08f0*/  SHF.R.U64 R20, R6, R10.reuse, R7.reuse ;  /* 0x0000000a06147219 */ /* 0x181fe40000001207 */
[----:B------:R-:W-:Y:S02]  /*0900*/  I2FP.F32.U32 R6, R3 ;  /* 0x0000000300067245 */ /* 0x000fe40000201000 */
[----:B------:R-:W0:Y:S01]  /*0910*/  LDC R26, c[0x0][0x658] ;  /* 0x00019600ff1a7b82 */ /* 0x000e220000000800 */
[----:B-1----:R-:W-:Y:S01]  /*0920*/  ISETP.NE.U32.AND P0, PT, R28, RZ, PT ;  /* 0x000000ff1c00720c */ /* 0x002fe20003f05070 */
[----:B---3--:R-:W-:Y:S01]  /*0930*/  IMAD.MOV R8, RZ, RZ, -R0 ;  /* 0x000000ffff087224 */ /* 0x008fe200078e0a00 */
[----:B------:R-:W-:Y:S01]  /*0940*/  SHF.R.U32.HI R7, RZ, R10, R7 ;  /* 0x0000000aff077219 */ /* 0x000fe20000011607 */
[----:B------:R-:W-:Y:S01]  /*0950*/  FMUL R6, R6, UR4 ;  /* 0x0000000406067c20 */ /* 0x000fe20008400000 */
[----:B------:R-:W-:-:S03]  /*0960*/  ISETP.NE.AND.EX P0, PT, R29, RZ, PT, P0 ;  /* 0x000000ff1d00720c */ /* 0x000fc60003f05300 */
[----:B------:R-:W1:Y:S01]  /*0970*/  LDC R14, c[0x0][0x148] ;  /* 0x00005200ff0e7b82 */ /* 0x000e620000000800 */
[----:B--2---:R-:W-:-:S07]  /*0980*/  IMAD R0, R5, R8, R4 ;  /* 0x0000000805007224 */ /* 0x004fce00078e0204 */
[----:B------:R-:W2:Y:S01]  /*0990*/  LDC R24, c[0x0][0x600] ;  /* 0x00018000ff187b82 */ /* 0x000ea20000000800 */
[-CC-:B----4-:R-:W-:Y:S02]  /*09a0*/  SHF.R.U64 R30, R20, R12.reuse, R7.reuse ;  /* 0x0000000c141e7219 */ /* 0x190fe40000001207 */
[----:B------:R-:W-:Y:S01]  /*09b0*/  SHF.R.U32.HI R5, RZ, R12, R7 ;  /* 0x0000000cff057219 */ /* 0x000fe20000011607 */
[----:B------:R-:W-:Y:S01]  /*09c0*/  IMAD.MOV.U32 R7, RZ, RZ, 0x1 ;  /* 0x00000001ff077424 */ /* 0x000fe200078e00ff */
[----:B------:R3:W4:Y:S03]  /*09d0*/  F2I.U32.TRUNC.NTZ R12, R6 ;  /* 0x00000006000c7305 */ /* 0x000726000020f000 */
[----:B------:R-:W1:Y:S01]  /*09e0*/  LDC R15, c[0x0][0x648] ;  /* 0x00019200ff0f7b82 */ /* 0x000e620000000800 */
[-C--:B0-----:R-:W-:Y:S02]  /*09f0*/  SHF.L.U32 R4, R9, R26.reuse, RZ ;  /* 0x0000001a09047219 */ /* 0x081fe400000006ff */
[----:B------:R-:W-:-:S02]  /*0a00*/  SHF.R.U64 R32, R30, R26, R5 ;  /* 0x0000001a1e207219 */ /* 0x000fc40000001205 */
[----:B------:R-:W-:Y:S02]  /*0a10*/  LOP3.LUT R11, RZ, R4, RZ, 0x33, !PT ;  /* 0x00000004ff0b7212 */ /* 0x000fe400078e33ff */
[-C--:B------:R-:W-:Y:S01]  /*0a20*/  SHF.R.U32.HI R5, RZ, R26.reuse, R5 ;  /* 0x0000001aff057219 */ /* 0x080fe20000011605 */
[----:B------:R-:W0:Y:S01]  /*0a30*/  LDC R21, c[0x0][0x638] ;  /* 0x00018e00ff157b82 */ /* 0x000e220000000800 */
[----:B------:R-:W-:Y:S01]  /*0a40*/  SHF.L.U32 R10, R7, R26, RZ ;  /* 0x0000001a070a7219 */ /* 0x000fe200000006ff */
[----:B------:R-:W-:-:S06]  /*0a50*/  IMAD.MOV.U32 R4, RZ, RZ, R32 ;  /* 0x000000ffff047224 */ /* 0x000fcc00078e0020 */
[----:B------:R-:W0:Y:S01]  /*0a60*/  LDC R152, c[0x0][0x610] ;  /* 0x00018400ff987b82 */ /* 0x000e220000000800 */
[----:B---34-:R-:W-:Y:S05]  /*0a70*/  @!P0 BRA `(.L_x_6) ;  /* 0x0000000000288947 */ /* 0x018fea0003800000 */
[----:B------:R-:W3:Y:S02]  /*0a80*/  LDC R9, c[0x0][0x64c] ;  /* 0x00019300ff097b82 */ /* 0x000ee40000000800 */
[----:B---3--:R-:W-:-:S05]  /*0a90*/  IADD3 R9, P0, R32, R9, RZ ;  /* 0x0000000920097210 */ /* 0x008fca0007f1e0ff */
        /* <DEDUP_REMOVED lines=8> */
.L_x_6:
[----:B-1----:R-:W-:Y:S01]  /*0b20*/  SHF.R.U64 R4, R4, R15, R5 ;  /* 0x0000000f04047219 */ /* 0x002fe20000001205 */
[----:B--2---:R-:W-:Y:S01]  /*0b30*/  VIADD R5, R24, 0xffffffff ;  /* 0xffffffff18057836 */ /* 0x004fe20000000000 */
[----:B------:R-:W-:Y:S01]  /*0b40*/  LOP3.LUT R11, R30, R11, RZ, 0xc0, !PT ;  /* 0x0000000b1e0b7212 */ /* 0x000fe200078ec0ff */
[----:B------:R-:W-:Y:S02]  /*0b50*/  IMAD.MOV R12, RZ, RZ, -R12 ;  /* 0x000000ffff0c7224 */ /* 0x000fe400078e0a0c */
[----:B------:R-:W-:Y:S01]  /*0b60*/  IMAD.MOV R6, RZ, RZ, -R4 ;  /* 0x000000ffff067224 */ /* 0x000fe200078e0a04 */
[----:B------:R-:W-:Y:S01]  /*0b70*/  LOP3.LUT R5, R20, R5, RZ, 0xc0, !PT ;  /* 0x0000000514057212 */ /* 0x000fe200078ec0ff */
[----:B------:R-:W-:Y:S02]  /*0b80*/  @P3 IMAD R0, R14, R12, R3 ;  /* 0x0000000c0e003224 */ /* 0x000fe400078e0203 */
[----:B------:R-:W-:Y:S02]  /*0b90*/  IMAD R11, R10, R4, R11 ;  /* 0x000000040a0b7224 */ /* 0x000fe400078e020b */
[----:B0-----:R-:W-:-:S02]  /*0ba0*/  IMAD R3, R6, R21, R32 ;  /* 0x0000001506037224 */ /* 0x001fc400078e0220 */
[----:B------:R-:W-:Y:S02]  /*0bb0*/  IMAD R152, R11, R152, R0 ;  /* 0x000000980b987224 */ /* 0x000fe400078e0200 */
[----:B------:R-:W-:Y:S02]  /*0bc0*/  IMAD R3, R3, R24, R5 ;  /* 0x0000001803037224 */ /* 0x000fe400078e0205 */
[----:B------:R-:W-:-:S03]  /*0bd0*/  IMAD.MOV.U32 R0, RZ, RZ, 0x1 ;  /* 0x00000001ff007424 */ /* 0x000fc600078e00ff */
[----:B------:R-:W-:Y:S02]  /*0be0*/  SEL R153, R3, R152, !P3 ;  /* 0x0000009803997207 */ /* 0x000fe40005800000 */
[----:B------:R-:W-:-:S07]  /*0bf0*/  SEL R152, R152, R3, !P3 ;  /* 0x0000000398987207 */ /* 0x000fce0005800000 */
.L_x_4:
[----:B------:R-:W-:-:S08]  /*0c00*/  NOP ;  /* 0x0000000000007918 */ /* 0x000fd00000000000 */
[----:B------:R-:W0:Y:S02]  /*0c10*/  USETMAXREG.TRY_ALLOC.CTAPOOL UP0, 0xe8 ;  /* 0x000000e8000079c8 */ /* 0x000e240008000600 */
[----:B0-----:R-:W-:-:S13]  /*0c20*/  PLOP3.LUT P0, PT, PT, PT, UP0, 0x80, 0x0 ;  /* 0x000000000000781c */ /* 0x001fda0003f0f008 */
[----:B------:R-:W-:Y:S05]  /*0c30*/  @!P0 BRA `(.L_x_4) ;  /* 0xfffffffc00f08947 */ /* 0x000fea000383ffff */
[----:B------:R-:W-:Y:S01]  /*0c40*/  ULDC.64 UR4, c[0x0][0x598] ;  /* 0x0001660000047ab9 */ /* 0x000fe20000000a00 */
[----:B------:R-:W-:Y:S01]  /*0c50*/  ULDC.64 UR36, c[0x0][0x208] ;  /* 0x0000820000247ab9 */ /* 0x000fe20000000a00 */
[----:B------:R-:W-:-:S04]  /*0c60*/  ISETP.NE.U32.AND P0, PT, RZ, UR4, PT ;  /* 0x00000004ff007c0c */ /* 0x000fc8000bf05070 */
[----:B------:R-:W-:-:S13]  /*0c70*/  ISETP.NE.AND.EX P0, PT, RZ, UR5, PT, P0 ;  /* 0x00000005ff007c0c */ /* 0x000fda000bf05300 */
[----:B------:R-:W-:Y:S05]  /*0c80*/  @!P0 BRA `(.L_x_7) ;  /* 0x00000000001c8947 */ /* 0x000fea0003800000 */
[----:B------:R-:W0:Y:S02]  /*0c90*/  LDC.64 R4, c[0x0][0x598] ;  /* 0x00016600ff047b82 */ /* 0x000e240000000a00 */
[----:B0-----:R-:W2:Y:S02]  /*0ca0*/  LDG.E.64 R4, desc[UR36][R4.64] ;  /* 0x0000002404047981 */ /* 0x001ea4000c1e1b00 */
[----:B--2---:R-:W-:-:S04]  /*0cb0*/  ISETP.NE.U32.AND P0, PT, R4, RZ, PT ;  /* 0x000000ff0400720c */ /* 0x004fc80003f05070 */
[----:B------:R-:W-:-:S13]  /*0cc0*/  ISETP.NE.AND.EX P0, PT, R5, RZ, PT, P0 ;  /* 0x000000ff0500720c */ /* 0x000fda0003f05300 */
[----:B------:R-:W-:Y:S05]  /*0cd0*/  @!P0 BRA `(.L_x_7) ;  /* 0x0000000000088947 */ /* 0x000fea0003800000 */
[----:B------:R0:W5:Y:S01]  /*0ce0*/  LD.E R154, desc[UR36][R4.64] ;  /* 0x00000024049a7980 */ /* 0x000162000c101900 */
[----:B------:R-:W-:Y:S05]  /*0cf0*/  BRA `(.L_x_8) ;  /* 0x0000000000247947 */ /* 0x000fea0003800000 */
.L_x_7:
[----:B------:R-:W-:Y:S02]  /*0d00*/  ULDC.64 UR4, c[0x0][0x588] ;  /* 0x0001620000047ab9 */ /* 0x000fe40000000a00 */
[----:B------:R-:W-:-:S04]  /*0d10*/  ISETP.NE.U32.AND P0, PT, RZ, UR4, PT ;  /* 0x00000004ff007c0c */ /* 0x000fc8000bf05070 */
[----:B------:R-:W-:-:S13]  /*0d20*/  ISETP.NE.AND.EX P0, PT, RZ, UR5, PT, P0 ;  /* 0x00000005ff007c0c */ /* 0x000fda000bf05300 */
[----:B------:R-:W-:Y:S05]  /*0d30*/  @!P0 BRA `(.L_x_9) ;  /* 0x00000000000c8947 */ /* 0x000fea0003800000 */
[----:B------:R-:W0:Y:S02]  /*0d40*/  LDC.64 R154, c[0x0][0x588] ;  /* 0x00016200ff9a7b82 */ /* 0x000e240000000a00 */
[----:B0-----:R1:W5:Y:S01]  /*0d50*/  LDG.E R154, desc[UR36][R154.64] ;  /* 0x000000249a9a7981 */ /* 0x001362000c1e1900 */
[----:B------:R-:W-:Y:S05]  /*0d60*/  BRA `(.L_x_8) ;  /* 0x0000000000087947 */ /* 0x000fea0003800000 */
.L_x_9:
[----:B------:R-:W-:Y:S02]  /*0d70*/  ULDC UR4, c[0x0][0x580] ;  /* 0x0001600000047ab9 */ /* 0x000fe40000000800 */
[----:B------:R-:W-:-:S07]  /*0d80*/  MOV R154, UR4 ;  /* 0x00000004009a7c02 */ /* 0x000fce0008000f00 */
.L_x_8:
[----:B------:R-:W-:Y:S02]  /*0d90*/  ULDC.64 UR4, c[0x0][0x5a0] ;  /* 0x0001680000047ab9 */ /* 0x000fe40000000a00 */
[----:B------:R-:W-:-:S04]  /*0da0*/  ISETP.NE.U32.AND P0, PT, RZ, UR4, PT ;  /* 0x00000004ff007c0c */ /* 0x000fc8000bf05070 */
[----:B------:R-:W-:-:S13]  /*0db0*/  ISETP.NE.AND.EX P0, PT, RZ, UR5, PT, P0 ;  /* 0x00000005ff007c0c */ /* 0x000fda000bf05300 */
[----:B------:R-:W-:Y:S05]  /*0dc0*/  @!P0 BRA `(.L_x_10) ;  /* 0x00000000001c8947 */ /* 0x000fea0003800000 */
[----:B0-----:R-:W0:Y:S02]  /*0dd0*/  LDC.64 R4, c[0x0][0x5a0] ;  /* 0x00016800ff047b82 */ /* 0x001e240000000a00 */
[----:B0-----:R-:W2:Y:S02]  /*0de0*/  LDG.E.64 R4, desc[UR36][R4.64] ;  /* 0x0000002404047981 */ /* 0x001ea4000c1e1b00 */
[----:B--2---:R-:W-:-:S04]  /*0df0*/  ISETP.NE.U32.AND P0, PT, R4, RZ, PT ;  /* 0x000000ff0400720c */ /* 0x004fc80003f05070 */
[----:B------:R-:W-:-:S13]  /*0e00*/  ISETP.NE.AND.EX P0, PT, R5, RZ, PT, P0 ;  /* 0x000000ff0500720c */ /* 0x000fda0003f05300 */
[----:B------:R-:W-:Y:S05]  /*0e10*/  @!P0 BRA `(.L_x_10) ;  /* 0x0000000000088947 */ /* 0x000fea0003800000 */
[----:B-1----:R0:W5:Y:S01]  /*0e20*/  LD.E R155, desc[UR36][R4.64] ;  /* 0x00000024049b7980 */ /* 0x002162000c101900 */
[----:B------:R-:W-:Y:S05]  /*0e30*/  BRA `(.L_x_11) ;  /* 0x0000000000247947 */ /* 0x000fea0003800000 */
.L_x_10:
[----:B------:R-:W-:Y:S02]  /*0e40*/  ULDC.64 UR4, c[0x0][0x590] ;  /* 0x0001640000047ab9 */ /* 0x000fe40000000a00 */
[----:B------:R-:W-:-:S04]  /*0e50*/  ISETP.NE.U32.AND P0, PT, RZ, UR4, PT ;  /* 0x00000004ff007c0c */ /* 0x000fc8000bf05070 */
[----:B------:R-:W-:-:S13]  /*0e60*/  ISETP.NE.AND.EX P0, PT, RZ, UR5, PT, P0 ;  /* 0x00000005ff007c0c */ /* 0x000fda000bf05300 */
[----:B------:R-:W-:Y:S05]  /*0e70*/  @!P0 BRA `(.L_x_12) ;  /* 0x00000000000c8947 */ /* 0x000fea0003800000 */
[----:B0-----:R-:W1:Y:S02]  /*0e80*/  LDC.64 R4, c[0x0][0x590] ;  /* 0x00016400ff047b82 */ /* 0x001e640000000a00 */
[----:B-1----:R1:W5:Y:S01]  /*0e90*/  LDG.E R155, desc[UR36][R4.64] ;  /* 0x00000024049b7981 */ /* 0x002362000c1e1900 */
[----:B------:R-:W-:Y:S05]  /*0ea0*/  BRA `(.L_x_11) ;  /* 0x0000000000087947 */ /* 0x000fea0003800000 */
.L_x_12:
[----:B------:R-:W-:Y:S02]  /*0eb0*/  ULDC UR4, c[0x0][0x584] ;  /* 0x0001610000047ab9 */ /* 0x000fe40000000800 */
[----:B-1----:R-:W-:-:S07]  /*0ec0*/  IMAD.U32 R155, RZ, RZ, UR4 ;  /* 0x00000004ff9b7e24 */ /* 0x002fce000f8e00ff */
.L_x_11:
[----:B------:R-:W-:-:S13]  /*0ed0*/  LOP3.LUT P0, RZ, R0, 0xff, RZ, 0xc0, !PT ;  /* 0x000000ff00ff7812 */ /* 0x000fda000780c0ff */
[----:B------:R-:W-:Y:S05]  /*0ee0*/  @!P0 EXIT ;  /* 0x000000000000894d */ /* 0x000fea0003800000 */
[----:B------:R-:W-:Y:S01]  /*0ef0*/  ULDC UR4, c[0x0][0x28c] ;  /* 0x0000a30000047ab9 */ /* 0x000fe20000000800 */
[----:B------:R-:W-:Y:S01]  /*0f00*/  LOP3.LUT R164, R19, 0x1, RZ, 0xfc, !PT ;  /* 0x0000000113a47812 */ /* 0x000fe200078efcff */
[----:B------:R-:W-:Y:S01]  /*0f10*/  UIADD3 UR4, UR4, 0x1f, URZ ;  /* 0x0000001f04047890 */ /* 0x000fe2000fffe03f */
[----:B------:R-:W-:Y:S01]  /*0f20*/  UMOV UR38, URZ ;  /* 0x0000003f00267c82 */ /* 0x000fe20008000000 */
[----:B------:R-:W-:Y:S02]  /*0f30*/  UMOV UR39, URZ ;  /* 0x0000003f00277c82 */ /* 0x000fe40008000000 */
[----:B------:R-:W-:-:S04]  /*0f40*/  USHF.R.S32.HI UR5, URZ, 0x1f, UR4 ;  /* 0x0000001f3f057899 */ /* 0x000fc80008011404 */
[----:B------:R-:W-:-:S04]  /*0f50*/  ULEA.HI UR5, UR5, UR4, URZ, 0x5 ;  /* 0x0000000405057291 */ /* 0x000fc8000f8f283f */
[----:B------:R-:W-:-:S12]  /*0f60*/  USHF.R.S32.HI UR40, URZ, 0x5, UR5 ;  /* 0x000000053f287899 */ /* 0x000fd80008011405 */
.L_x_284:
[----:B------:R-:W-:Y:S01]  /*0f70*/  LOP3.LUT R0, R18, 0x80, RZ, 0xc0, !PT ;  /* 0x0000008012007812 */ /* 0x000fe200078ec0ff */
[----:B--2---:R-:W2:Y:S01]  /*0f80*/  S2UR UR7, SR_CgaCtaId ;  /* 0x00000000000779c3 */ /* 0x004ea20000008800 */
[----:B------:R-:W-:Y:S02]  /*0f90*/  UMOV UR6, 0x400 ;  /* 0x0000040000067882 */ /* 0x000fe40000000000 */
[----:B------:R-:W-:-:S06]  /*0fa0*/  SHF.R.U32.HI R0, RZ, 0x7, R0 ;  /* 0x00000007ff007819 */ /* 0x000fcc0000011600 */
[----:B---3--:R-:W3:Y:S01]  /*0fb0*/  SHFL.IDX PT, R0, R0, RZ, 0x1f ;  /* 0x00001fff00007589 */ /* 0x008ee200000e0000 */
[----:B--2---:R-:W-:Y:S01]  /*0fc0*/  ULEA UR42, UR7, UR6, 0x18 ;  /* 0x00000006072a7291 */ /* 0x004fe2000f8ec03f */
[----:B---3--:R-:W-:-:S13]  /*0fd0*/  R2UR UR4, R0 ;  /* 0x00000000000472ca */ /* 0x008fda00000e0000 */
[----:B------:R-:W-:-:S04]  /*0fe0*/  ULEA.HI UR5, UR4, UR4, URZ, 0x1 ;  /* 0x0000000404057291 */ /* 0x000fc8000f8f083f */
[----:B------:R-:W-:-:S04]  /*0ff0*/  ULOP3.LUT UR5, UR5, 0xffffe, URZ, 0xc0, !UPT ;  /* 0x000ffffe05057892 */ /* 0x000fc8000f8ec03f */
[----:B------:R-:W-:-:S03]  /*1000*/  UIADD3 UR5, UR4, -UR5, URZ ;  /* 0x8000000504057290 */ /* 0x000fc6000fffe03f */
[----:B------:R-:W-:Y:S01]  /*1010*/  ULDC UR4, c[0x0][0x28c] ;  /* 0x0000a30000047ab9 */ /* 0x000fe20000000800 */
[----:B------:R-:W-:Y:S01]  /*1020*/  ULEA UR5, UR5, UR42, 0xc ;  /* 0x0000002a05057291 */ /* 0x000fe2000f8e603f */
[----:B------:R-:W-:-:S03]  /*1030*/  ISETP.LT.AND P0, PT, RZ, UR4, PT ;  /* 0x00000004ff007c0c */ /* 0x000fc6000bf01270 */
[----:B------:R-:W-:-:S04]  /*1040*/  UIADD3 UR5, UR5, 0x180, URZ ;  /* 0x0000018005057890 */ /* 0x000fc8000fffe03f */
[----:B------:R-:W-:-:S04]  /*1050*/  USHF.R.U32.HI UR5, URZ, 0x4, UR5 ;  /* 0x000000043f057899 */ /* 0x000fc80008011605 */
[----:B------:R-:W-:Y:S02]  /*1060*/  ULOP3.LUT UR41, UR5, 0x3fff, URZ, 0xc0, !UPT ;  /* 0x00003fff05297892 */ /* 0x000fe4000f8ec03f */
[----:B-1--45:R-:W-:Y:S10]  /*1070*/  @P0 BRA `(.L_x_13) ;  /* 0x0000000000400947 */ /* 0x032ff40003800000 */
[----:B------:R-:W-:Y:S01]  /*1080*/  MOV R0, 0x0 ;  /* 0x0000000000007802 */ /* 0x000fe20000000f00 */
[----:B------:R-:W-:Y:S01]  /*1090*/  ULDC.64 UR4, c[0x4][0x68] ;  /* 0x01001a0000047ab9 */ /* 0x000fe20000000a00 */
[----:B------:R-:W-:Y:S01]  /*10a0*/  ULDC.64 UR6, c[0x4][0x8] ;  /* 0x0100020000067ab9 */ /* 0x000fe20000000a00 */
[----:B01----:R-:W-:Y:S01]  /*10b0*/  IMAD.U32 R4, RZ, RZ, UR4 ;  /* 0x00000004ff047e24 */ /* 0x003fe2000f8e00ff */
[----:B------:R0:W1:Y:S01]  /*10c0*/  LDC.64 R14, c[0x4][R0] ;  /* 0x01000000000e7b82 */ /* 0x0000620000000a00 */
[----:B------:R-:W-:Y:S01]  /*10d0*/  IMAD.U32 R5, RZ, RZ, UR5 ;  /* 0x00000005ff057e24 */ /* 0x000fe2000f8e00ff */
[----:B------:R-:W-:Y:S01]  /*10e0*/  ULDC.64 UR4, c[0x4][0x70] ;  /* 0x01001c0000047ab9 */ /* 0x000fe20000000a00 */
[----:B------:R-:W-:Y:S01]  /*10f0*/  IMAD.U32 R10, RZ, RZ, UR6 ;  /* 0x00000006ff0a7e24 */ /* 0x000fe2000f8e00ff */
[----:B------:R-:W-:Y:S01]  /*1100*/  MOV R13, RZ ;  /* 0x000000ff000d7202 */ /* 0x000fe20000000f00 */
[----:B------:R-:W-:Y:S02]  /*1110*/  IMAD.U32 R6, RZ, RZ, UR4 ;  /* 0x00000004ff067e24 */ /* 0x000fe4000f8e00ff */
[----:B------:R-:W-:-:S02]  /*1120*/  IMAD.U32 R7, RZ, RZ, UR5 ;  /* 0x00000005ff077e24 */ /* 0x000fc4000f8e00ff */
[----:B------:R-:W-:Y:S02]  /*1130*/  IMAD.U32 R11, RZ, RZ, UR7 ;  /* 0x00000007ff0b7e24 */ /* 0x000fe4000f8e00ff */
[----:B------:R-:W-:Y:S02]  /*1140*/  IMAD.MOV.U32 R8, RZ, RZ, 0x1e1 ;  /* 0x000001e1ff087424 */ /* 0x000fe400078e00ff */
[----:B0-----:R-:W-:-:S07]  /*1150*/  IMAD.MOV.U32 R12, RZ, RZ, 0x1 ;  /* 0x00000001ff0c7424 */ /* 0x001fce00078e00ff */
[----:B------:R-:W-:-:S07]  /*1160*/  LEPC R20, `(.L_x_13) ;  /* 0x000000001014794e */ /* 0x000fce0000000000 */
[----:B-1---5:R-:W-:Y:S05]  /*1170*/  CALL.ABS.NOINC R14 ;  /* 0x000000000e007343 */ /* 0x022fea0003c00000 */
.L_x_13:
[----:B------:R-:W-:-:S13]  /*1180*/  ISETP.NE.AND P0, PT, R164, 0x3, PT ;  /* 0x00000003a400780c */ /* 0x000fda0003f05270 */
[----:B------:R-:W-:Y:S05]  /*1190*/  @!P0 BRA `(.L_x_14) ;  /* 0x0000000000048947 */ /* 0x000fea0003800000 */
[----:B------:R-:W-:Y:S01]  /*11a0*/  BPT.TRAP 0x1 ;  /* 0x000000040000795c */ /* 0x000fe20000300000 */
.L_x_14:
[----:B------:R-:W-:Y:S02]  /*11b0*/  IMAD.U32 R3, RZ, RZ, UR39 ;  /* 0x00000027ff037e24 */ /* 0x000fe4000f8e00ff */
[----:B------:R-:W-:-:S03]  /*11c0*/  IMAD.U32 R0, RZ, RZ, UR38 ;  /* 0x00000026ff007e24 */ /* 0x000fc6000f8e00ff */
[----:B------:R-:W-:Y:S02]  /*11d0*/  LEA R3, R3, UR42, 0x3 ;  /* 0x0000002a03037c11 */ /* 0x000fe4000f8e18ff */
[----:B------:R-:W-:-:S04]  /*11e0*/  SHF.L.U32 R0, R0, 0x1f, RZ ;  /* 0x0000001f00007819 */ /* 0x000fc800000006ff */
[----:B------:R2:W3:Y:S01]  /*11f0*/  SYNCS.PHASECHK.TRANS64.TRYWAIT P1, [R3+URZ], R0 ;  /* 0x00000000030075a7 */ /* 0x0004e2000802017f */
[----:B------:R-:W-:Y:S05]  /*1200*/  @!P0 BRA `(.L_x_15) ;  /* 0x0000000000048947 */ /* 0x000fea0003800000 */
[----:B------:R-:W-:Y:S01]  /*1210*/  BPT.TRAP 0x1 ;  /* 0x000000040000795c */ /* 0x000fe20000300000 */
.L_x_15:
[----:B---3--:R-:W-:Y:S05]  /*1220*/  @P1 BRA `(.L_x_16) ;  /* 0x0000000000081947 */ /* 0x008fea0003800000 */
[----:B------:R-:W3:Y:S02]  /*1230*/  SYNCS.PHASECHK.TRANS64.TRYWAIT P1, [R3+URZ], R0 ;  /* 0x00000000030075a7 */ /* 0x000ee4000802017f */
[----:B---3--:R-:W-:Y:S05]  /*1240*/  @!P1 BRA `(.L_x_17) ;  /* 0x000000ac00889947 */ /* 0x008fea0003800000 */
.L_x_16:
[----:B------:R-:W-:-:S04]  /*1250*/  UISETP.LT.AND UP0, UPT, UR40, 0x1, UPT ;  /* 0x000000012800788c */ /* 0x000fc8000bf01270 */
[----:B------:R-:W-:-:S04]  /*1260*/  USEL UR4, UR40, 0x1, UP0 ;  /* 0x0000000128047887 */ /* 0x000fc80008000000 */
[----:B------:R-:W-:-:S06]  /*1270*/  UIADD3 UR4, UR40, -UR4, URZ ;  /* 0x8000000428047290 */ /* 0x000fcc000fffe03f */
[----:B--23--:R-:W-:Y:S01]  /*1280*/  IMAD.U32 R0, RZ, RZ, UR4 ;  /* 0x00000004ff007e24 */ /* 0x00cfe2000f8e00ff */
[----:B------:R-:W-:Y:S05]  /*1290*/  WARPSYNC.ALL ;  /* 0x0000000000007948 */ /* 0x000fea0003800000 */
[----:B------:R-:W-:Y:S01]  /*12a0*/  ISETP.GE.AND P1, PT, R0, 0x1, PT ;  /* 0x000000010000780c */ /* 0x000fe20003f26270 */
[----:B------:R-:W-:Y:S01]  /*12b0*/  UIADD3 UR4, UR42, 0x18180, URZ ;  /* 0x000181802a047890 */ /* 0x000fe2000fffe03f */
[----:B------:R-:W-:Y:S01]  /*12c0*/  WARPGROUP.ARRIVE ;  /* 0x00000000000079c5 */ /* 0x000fe20000000000 */
[----:B------:R-:W-:Y:S01]  /*12d0*/  UMOV UR9, 0x80000020 ;  /* 0x8000002000097882 */ /* 0x000fe20000000000 */
[----:B------:R-:W-:Y:S01]  /*12e0*/  UMOV UR11, 0x80000020 ;  /* 0x80000020000b7882 */ /* 0x000fe20000000000 */
[----:B------:R-:W-:-:S04]  /*12f0*/  USHF.R.U32.HI UR4, URZ, 0x4, UR4 ;  /* 0x000000043f047899 */ /* 0x000fc80008011604 */
[----:B------:R-:W-:Y:S02]  /*1300*/  ULOP3.LUT UR5, UR4, 0x3fff, URZ, 0xc0, !UPT ;  /* 0x00003fff04057892 */ /* 0x000fe4000f8ec03f */
[----:B------:R-:W-:Y:S02]  /*1310*/  ULOP3.LUT UR4, UR41, 0x10000, URZ, 0xfc, !UPT ;  /* 0x0001000029047892 */ /* 0x000fe4000f8efc3f */
[----:B------:R-:W-:Y:S02]  /*1320*/  ULOP3.LUT UR5, UR5, 0x10000, URZ, 0xfc, !UPT ;  /* 0x0001000005057892 */ /* 0x000fe4000f8efc3f */
[----:B------:R-:W-:Y:S02]  /*1330*/  ULEA UR6, UR39, UR4, 0xa ;  /* 0x0000000427067291 */ /* 0x000fe4000f8e503f */
[----:B------:R-:W-:-:S05]  /*1340*/  ULEA UR7, UR39, UR5, 0x9 ;  /* 0x0000000527077291 */ /* 0x000fca000f8e483f */
[----:B------:R-:W-:Y:S02]  /*1350*/  UMOV UR8, UR6 ;  /* 0x0000000600087c82 */ /* 0x000fe40008000000 */
[----:B------:R-:W-:Y:S02]  /*1360*/  UMOV UR10, UR7 ;  /* 0x00000007000a7c82 */ /* 0x000fe40008000000 */
[----:B------:R-:W-:Y:S01]  /*1370*/  HGMMA.64x128x16.F32.BF16 R88, gdesc[UR8], RZ, !UPT, gsb0 ;  /* 0x01e00000085879f0 */ /* 0x000fe2000c0018ff */
[----:B------:R-:W-:Y:S01]  /*1380*/  UIADD3 UR8, UR6, 0x200, URZ ;  /* 0x0000020006087890 */ /* 0x000fe2000fffe03f */
[----:B------:R-:W-:Y:S01]  /*1390*/  UMOV UR9, 0x80000020 ;  /* 0x8000002000097882 */ /* 0x000fe20000000000 */
[----:B------:R-:W-:Y:S02]  /*13a0*/  WARPGROUP.DEPBAR.LE gsb0, 0x0 ;  /* 0x00008000000079c5 */ /* 0x000fe40000010000 */
[----:B------:R-:W-:-:S07]  /*13b0*/  WARPGROUP.ARRIVE ;  /* 0x00000000000079c5 */ /* 0x000fce0000000000 */
[----:B------:R-:W-:Y:S01]  /*13c0*/  HGMMA.64x128x16.F32.BF16 R24, gdesc[UR8], RZ, !UPT, gsb0 ;  /* 0x01e00000081879f0 */ /* 0x000fe2000c0018ff */
[----:B------:R-:W-:Y:S02]  /*13d0*/  UIADD3 UR8, UR6, 0x2, URZ ;  /* 0x0000000206087890 */ /* 0x000fe4000fffe03f */
[----:B------:R-:W-:Y:S01]  /*13e0*/  UIADD3 UR10, UR7, 0x2, URZ ;  /* 0x00000002070a7890 */ /* 0x000fe2000fffe03f */
[----:B------:R-:W-:Y:S01]  /*13f0*/  UMOV UR9, 0x80000020 ;  /* 0x8000002000097882 */ /* 0x000fe20000000000 */
[----:B------:R-:W-:Y:S01]  /*1400*/  UMOV UR11, 0x80000020 ;  /* 0x80000020000b7882 */ /* 0x000fe20000000000 */
[----:B------:R-:W-:Y:S02]  /*1410*/  WARPGROUP.DEPBAR.LE gsb0, 0x0 ;  /* 0x00008000000079c5 */ /* 0x000fe40000010000 */
[----:B------:R-:W-:-:S06]  /*1420*/  WARPGROUP.ARRIVE ;  /* 0x00000000000079c5 */ /* 0x000fcc0000000000 */
[----:B------:R-:W-:Y:S01]  /*1430*/  HGMMA.64x128x16.F32.BF16 R88, gdesc[UR8], R88, gsb0 ;  /* 0x01e00000085879f0 */ /* 0x000fe20008001858 */
[----:B------:R-:W-:Y:S01]  /*1440*/  UIADD3 UR8, UR6, 0x202, URZ ;  /* 0x0000020206087890 */ /* 0x000fe2000fffe03f */
[----:B------:R-:W-:Y:S01]  /*1450*/  UMOV UR9, 0x80000020 ;  /* 0x8000002000097882 */ /* 0x000fe20000000000 */
[----:B------:R-:W-:Y:S02]  /*1460*/  WARPGROUP.DEPBAR.LE gsb0, 0x0 ;  /* 0x00008000000079c5 */ /* 0x000fe40000010000 */
[----:B------:R-:W-:-:S07]  /*1470*/  WARPGROUP.ARRIVE ;  /* 0x00000000000079c5 */ /* 0x000fce0000000000 */
[----:B------:R-:W-:Y:S03]  /*1480*/  HGMMA.64x128x16.F32.BF16 R24, gdesc[UR8], R24, gsb0 ;  /* 0x01e00000081879f0 */ /* 0x000fe60008001818 */
[----:B------:R-:W-:Y:S02]  /*1490*/  WARPGROUP.DEPBAR.LE gsb0, 0x0 ;  /* 0x00008000000079c5 */ /* 0x000fe40000010000 */
[----:B------:R-:W-:Y:S05]  /*14a0*/  @!P1 BRA `(.L_x_18) ;  /* 0x0000000400089947 */ /* 0x000fea0003800000 */
[----:B------:R-:W-:-:S04]  /*14b0*/  UIADD3 UR6, UR39, 0x1, URZ ;  /* 0x0000000127067890 */ /* 0x000fc8000fffe03f */
[----:B------:R-:W-:-:S04]  /*14c0*/  UISETP.NE.AND UP0, UPT, UR6, 0x6, UPT ;  /* 0x000000060600788c */ /* 0x000fc8000bf05270 */
[----:B------:R-:W-:Y:S02]  /*14d0*/  USEL UR7, URZ, 0x1, UP0 ;  /* 0x000000013f077887 */ /* 0x000fe40008000000 */
[----:B------:R-:W-:Y:S02]  /*14e0*/  USEL UR6, UR6, URZ, UP0 ;  /* 0x0000003f06067287 */ /* 0x000fe40008000000 */
[----:B------:R-:W-:-:S06]  /*14f0*/  ULOP3.LUT UR7, UR38, UR7, URZ, 0x3c, !UPT ;  /* 0x0000000726077292 */ /* 0x000fcc000f8e3c3f */
[----:B01----:R-:W-:Y:S01]  /*1500*/  IMAD.U32 R5, RZ, RZ, UR7 ;  /* 0x00000007ff057e24 */ /* 0x003fe2000f8e00ff */
[----:B------:R-:W-:-:S06]  /*1510*/  UMOV UR7, UR39 ;  /* 0x0000002700077c82 */ /* 0x000fcc0008000000 */
.L_x_25:
[----:B01----:R-:W-:Y:S05]  /*1520*/  @!P0 BRA `(.L_x_19) ;  /* 0x0000000000048947 */ /* 0x003fea0003800000 */
[----:B------:R-:W-:Y:S01]  /*1530*/  BPT.TRAP 0x1 ;  /* 0x000000040000795c */ /* 0x000fe20000300000 */
.L_x_19:
[----:B------:R-:W0:Y:S01]  /*1540*/  S2UR UR9, SR_CgaCtaId ;  /* 0x00000000000979c3 */ /* 0x000e220000008800 */
[----:B------:R-:W-:Y:S01]  /*1550*/  UMOV UR8, 0x400 ;  /* 0x0000040000087882 */ /* 0x000fe20000000000 */
[----:B------:R-:W-:Y:S01]  /*1560*/  SHF.L.U32 R3, R5, 0x1f, RZ ;  /* 0x0000001f05037819 */ /* 0x000fe200000006ff */
[----:B0-----:R-:W-:-:S04]  /*1570*/  ULEA UR14, UR9, UR8, 0x18 ;  /* 0x00000008090e7291 */ /* 0x001fc8000f8ec03f */
[----:B------:R-:W-:-:S09]  /*1580*/  ULEA UR8, UR6, UR14, 0x3 ;  /* 0x0000000e06087291 */ /* 0x000fd2000f8e183f */
[----:B------:R0:W1:Y:S01]  /*1590*/  SYNCS.PHASECHK.TRANS64.TRYWAIT P1, [UR8], R3 ;  /* 0x00000003ff0075a7 */ /* 0x0000620008020148 */
[----:B------:R-:W-:Y:S05]  /*15a0*/  @!P0 BRA `(.L_x_20) ;  /* 0x0000000000048947 */ /* 0x000fea0003800000 */
[----:B------:R-:W-:Y:S01]  /*15b0*/  BPT.TRAP 0x1 ;  /* 0x000000040000795c */ /* 0x000fe20000300000 */
.L_x_20:
[----:B-1----:R-:W-:Y:S05]  /*15c0*/  @P1 BRA `(.L_x_21) ;  /* 0x0000000000081947 */ /* 0x002fea0003800000 */
[----:B------:R-:W1:Y:S02]  /*15d0*/  SYNCS.PHASECHK.TRANS64.TRYWAIT P1, [UR8], R3 ;  /* 0x00000003ff0075a7 */ /* 0x000e640008020148 */
[----:B-1----:R-:W-:Y:S05]  /*15e0*/  @!P1 BRA `(.L_x_22) ;  /* 0x000000a800b49947 */ /* 0x002fea0003800000 */
.L_x_21:
[----:B------:R-:W-:Y:S01]  /*15f0*/  ULEA UR12, UR6, UR4, 0xa ;  /* 0x00000004060c7291 */ /* 0x000fe2000f8e503f */
[----:B------:R-:W-:Y:S01]  /*1600*/  WARPGROUP.ARRIVE ;  /* 0x00000000000079c5 */ /* 0x000fe20000000000 */
[----:B------:R-:W-:Y:S01]  /*1610*/  ULEA UR13, UR6, UR5, 0x9 ;  /* 0x00000005060d7291 */ /* 0x000fe2000f8e483f */
[----:B------:R-:W-:Y:S01]  /*1620*/  UMOV UR9, 0x80000020 ;  /* 0x8000002000097882 */ /* 0x000fe20000000000 */
[----:B------:R-:W-:-:S03]  /*1630*/  UMOV UR11, 0x80000020 ;  /* 0x80000020000b7882 */ /* 0x000fc60000000000 */
[----:B------:R-:W-:Y:S02]  /*1640*/  UMOV UR8, UR12 ;  /* 0x0000000c00087c82 */ /* 0x000fe40008000000 */
[----:B------:R-:W-:Y:S02]  /*1650*/  UMOV UR10, UR13 ;  /* 0x0000000d000a7c82 */ /* 0x000fe40008000000 */
[----:B------:R-:W-:Y:S01]  /*1660*/  HGMMA.64x128x16.F32.BF16 R88, gdesc[UR8], R88, gsb0 ;  /* 0x01e00000085879f0 */ /* 0x000fe20008001858 */
[----:B------:R-:W-:Y:S01]  /*1670*/  UIADD3 UR8, UR12, 0x200, URZ ;  /* 0x000002000c087890 */ /* 0x000fe2000fffe03f */
[----:B------:R-:W-:Y:S01]  /*1680*/  UMOV UR9, 0x80000020 ;  /* 0x8000002000097882 */ /* 0x000fe20000000000 */
[----:B------:R-:W-:Y:S02]  /*1690*/  WARPGROUP.DEPBAR.LE gsb0, 0x0 ;  /* 0x00008000000079c5 */ /* 0x000fe40000010000 */
[----:B------:R-:W-:-:S07]  /*16a0*/  WARPGROUP.ARRIVE ;  /* 0x00000000000079c5 */ /* 0x000fce0000000000 */
[----:B------:R-:W-:Y:S01]  /*16b0*/  HGMMA.64x128x16.F32.BF16 R24, gdesc[UR8], R24, gsb0 ;  /* 0x01e00000081879f0 */ /* 0x000fe20008001818 */
        /* <DEDUP_REMOVED lines=14> */
[----:B------:R-:W-:Y:S01]  /*17a0*/  BPT.TRAP 0x1 ;  /* 0x000000040000795c */ /* 0x000fe20000300000 */
.L_x_23:
[----:B------:R-:W-:Y:S01]  /*17b0*/  ULEA UR8, UR7, UR14, 0x3 ;  /* 0x0000000e07087291 */ /* 0x000fe2000f8e183f */
[----:B------:R-:W-:-:S03]  /*17c0*/  ISETP.GT.U32.AND P1, PT, R19, 0x1, PT ;  /* 0x000000011300780c */ /* 0x000fc60003f24070 */
[----:B------:R-:W-:-:S04]  /*17d0*/  UIADD3 UR8, UR8, 0x30, URZ ;  /* 0x0000003008087890 */ /* 0x000fc8000fffe03f */
[----:B------:R-:W-:-:S09]  /*17e0*/  UPRMT UR8, URZ, 0x654, UR8 ;  /* 0x000006543f087896 */ /* 0x000fd20008000008 */
[----:B------:R-:W-:Y:S01]  /*17f0*/  SYNCS.ARRIVE.TRANS64.RED.A1T0 RZ, [UR8], RZ ;  /* 0x000000ffffff79a7 */ /* 0x000fe20008100408 */
[----:B------:R-:W-:Y:S05]  /*1800*/  @P1 BRA `(.L_x_24) ;  /* 0x0000000000041947 */ /* 0x000fea0003800000 */
[----:B------:R-:W-:Y:S01]  /*1810*/  BPT.TRAP 0x1 ;  /* 0x000000040000795c */ /* 0x000fe20000300000 */
.L_x_24:
[----:B------:R-:W-:Y:S01]  /*1820*/  UIADD3 UR6, UR6, 0x1, URZ ;  /* 0x0000000106067890 */ /* 0x000fe2000fffe03f */
[C---:B------:R-:W-:Y:S01]  /*1830*/  ISETP.GT.AND P1, PT, R0.reuse, 0x1, PT ;  /* 0x000000010000780c */ /* 0x040fe20003f24270 */
[----:B------:R-:W-:Y:S01]  /*1840*/  UIADD3 UR7, UR7, 0x1, URZ ;  /* 0x0000000107077890 */ /* 0x000fe2000fffe03f */
[----:B------:R-:W-:Y:S01]  /*1850*/  VIADD R0, R0, 0xffffffff ;  /* 0xffffffff00007836 */ /* 0x000fe20000000000 */
[----:B------:R-:W-:Y:S02]  /*1860*/  UISETP.NE.AND UP0, UPT, UR6, 0x6, UPT ;  /* 0x000000060600788c */ /* 0x000fe4000bf05270 */
[----:B------:R-:W-:Y:S02]  /*1870*/  UISETP.NE.AND UP1, UPT, UR7, 0x6, UPT ;  /* 0x000000060700788c */ /* 0x000fe4000bf25270 */
[----:B------:R-:W-:Y:S02]  /*1880*/  USEL UR8, URZ, 0x1, UP0 ;  /* 0x000000013f087887 */ /* 0x000fe40008000000 */
[----:B------:R-:W-:-:S02]  /*1890*/  USEL UR6, UR6, URZ, UP0 ;  /* 0x0000003f06067287 */ /* 0x000fc40008000000 */
[----:B------:R-:W-:Y:S02]  /*18a0*/  USEL UR7, UR7, URZ, UP1 ;  /* 0x0000003f07077287 */ /* 0x000fe40008800000 */
[----:B------:R-:W-:Y:S01]  /*18b0*/  LOP3.LUT R5, R5, UR8, RZ, 0x3c, !PT ;  /* 0x0000000805057c12 */ /* 0x000fe2000f8e3cff */
[----:B------:R-:W-:Y:S09]  /*18c0*/  @P1 BRA `(.L_x_25) ;  /* 0xfffffffc00141947 */ /* 0x000ff2000383ffff */
.L_x_18:
[----:B------:R-:W2:Y:S02]  /*18d0*/  LDC R0, c[0x0][0x28c] ;  /* 0x0000a300ff007b82 */ /* 0x000ea40000000800 */
[----:B--2---:R-:W-:-:S13]  /*18e0*/  ISETP.GE.AND P1, PT, R0, 0x1, PT ;  /* 0x000000010000780c */ /* 0x004fda0003f26270 */
[----:B------:R-:W-:Y:S05]  /*18f0*/  @!P1 BRA `(.L_x_26) ;  /* 0x0000000000489947 */ /* 0x000fea0003800000 */
[----:B------:R-:W-:Y:S05]  /*1900*/  @!P0 BRA `(.L_x_27) ;  /* 0x0000000000048947 */ /* 0x000fea0003800000 */
[----:B------:R-:W-:Y:S01]  /*1910*/  BPT.TRAP 0x1 ;  /* 0x000000040000795c */ /* 0x000fe20000300000 */
.L_x_27:
[----:B------:R-:W2:Y:S01]  /*1920*/  S2UR UR7, SR_CgaCtaId ;  /* 0x00000000000779c3 */ /* 0x000ea20000008800 */
[----:B------:R-:W-:Y:S01]  /*1930*/  UISETP.LT.AND UP0, UPT, UR40, 0x1, UPT ;  /* 0x000000012800788c */ /* 0x000fe2000bf01270 */
[----:B------:R-:W-:-:S03]  /*1940*/  ISETP.GT.U32.AND P0, PT, R19, 0x1, PT ;  /* 0x000000011300780c */ /* 0x000fc60003f04070 */
[----:B------:R-:W-:-:S04]  /*1950*/  USEL UR6, UR40, 0x1, UP0 ;  /* 0x0000000128067887 */ /* 0x000fc80008000000 */
[----:B------:R-:W-:-:S04]  /*1960*/  UIADD3 UR6, UR39, UR40, -UR6 ;  /* 0x0000002827067290 */ /* 0x000fc8000fffe806 */
[----:B------:R-:W-:-:S04]  /*1970*/  UIMAD.WIDE.U32 UR4, UR6, -0x55555555, URZ ;  /* 0xaaaaaaab060478a5 */ /* 0x000fc8000f8e003f */
[----:B------:R-:W-:-:S03]  /*1980*/  USHF.R.U32.HI UR4, URZ, 0x2, UR5 ;  /* 0x000000023f047899 */ /* 0x000fc60008011605 */
[----:B------:R-:W-:Y:S01]  /*1990*/  UMOV UR5, 0x400 ;  /* 0x0000040000057882 */ /* 0x000fe20000000000 */
[----:B------:R-:W-:Y:S02]  /*19a0*/  UIMAD UR6, UR4, -0x6, UR6 ;  /* 0xfffffffa040678a4 */ /* 0x000fe4000f8e0206 */
[----:B--2---:R-:W-:-:S04]  /*19b0*/  ULEA UR5, UR7, UR5, 0x18 ;  /* 0x0000000507057291 */ /* 0x004fc8000f8ec03f */
[----:B------:R-:W-:-:S04]  /*19c0*/  ULEA UR6, UR6, UR5, 0x3 ;  /* 0x0000000506067291 */ /* 0x000fc8000f8e183f */
[----:B------:R-:W-:-:S04]  /*19d0*/  UIADD3 UR6, UR6, 0x30, URZ ;  /* 0x0000003006067890 */ /* 0x000fc8000fffe03f */
[----:B------:R-:W-:-:S09]  /*19e0*/  UPRMT UR6, URZ, 0x654, UR6 ;  /* 0x000006543f067896 */ /* 0x000fd20008000006 */
[----:B------:R-:W-:Y:S01]  /*19f0*/  SYNCS.ARRIVE.TRANS64.RED.A1T0 RZ, [UR6], RZ ;  /* 0x000000ffffff79a7 */ /* 0x000fe20008100406 */
[----:B------:R-:W-:Y:S05]  /*1a00*/  @P0 BRA `(.L_x_26) ;  /* 0x0000000000040947 */ /* 0x000fea0003800000 */
[----:B------:R-:W-:Y:S01]  /*1a10*/  BPT.TRAP 0x1 ;  /* 0x000000040000795c */ /* 0x000fe20000300000 */
.L_x_26:
[----:B------:R-:W2:Y:S01]  /*1a20*/  LDC R6, c[0x0][0x288] ;  /* 0x0000a200ff067b82 */ /* 0x000ea20000000800 */
[----:B01----:R-:W-:Y:S01]  /*1a30*/  LOP3.LUT R4, R18, 0x60, RZ, 0xc0, !PT ;  /* 0x0000006012047812 */ /* 0x003fe200078ec0ff */
[----:B------:R-:W-:Y:S01]  /*1a40*/  IMAD.SHL.U32 R13, R153, 0x80, RZ ;  /* 0x00000080990d7824 */ /* 0x000fe200078e00ff */
[----:B------:R-:W-:Y:S01]  /*1a50*/  UIADD3 UR39, UR40, UR39, URZ ;  /* 0x0000002728277290 */ /* 0x000fe2000fffe03f */
[----:B------:R-:W-:Y:S01]  /*1a60*/  SHF.R.U32.HI R3, RZ, 0x2, R18 ;  /* 0x00000002ff037819 */ /* 0x000fe20000011612 */
[----:B------:R-:W-:Y:S01]  /*1a70*/  IMAD.SHL.U32 R15, R152, 0x100, RZ ;  /* 0x00000100980f7824 */ /* 0x000fe200078e00ff */
[----:B------:R-:W-:Y:S01]  /*1a80*/  SHF.R.U32.HI R10, RZ, 0x1, R4 ;  /* 0x00000001ff0a7819 */ /* 0x000fe20000011604 */
[----:B------:R-:W-:Y:S01]  /*1a90*/  UISETP.GT.U32.AND UP0, UPT, UR39, 0x5, UPT ;  /* 0x000000052700788c */ /* 0x000fe2000bf04070 */
[----:B------:R-:W-:Y:S01]  /*1aa0*/  LOP3.LUT R4, R18, 0x3, RZ, 0xc0, !PT ;  /* 0x0000000312047812 */ /* 0x000fe200078ec0ff */
[----:B------:R-:W-:Y:S01]  /*1ab0*/  ULDC UR7, c[0x0][0x284] ;  /* 0x0000a10000077ab9 */ /* 0x000fe20000000800 */
[----:B------:R-:W-:Y:S01]  /*1ac0*/  LOP3.LUT R0, R22, 0x1, RZ, 0xc0, !PT ;  /* 0x0000000116007812 */ /* 0x000fe200078ec0ff */
[----:B------:R-:W-:Y:S01]  /*1ad0*/  UISETP.LT.U32.AND UP0, UPT, UR40, 0x6, UP0 ;  /* 0x000000062800788c */ /* 0x000fe20008701070 */
[----:B------:R-:W-:Y:S01]  /*1ae0*/  LOP3.LUT R3, R3, 0x7, RZ, 0xc0, !PT ;  /* 0x0000000703037812 */ /* 0x000fe200078ec0ff */
[----:B------:R-:W-:Y:S01]  /*1af0*/  UISETP.GE.U32.AND UP1, UPT, UR40, 0x6, UPT ;  /* 0x000000062800788c */ /* 0x000fe2000bf26070 */
[----:B------:R-:W-:Y:S01]  /*1b00*/  SHF.R.S32.HI R21, RZ, 0x1f, R23 ;  /* 0x0000001fff157819 */ /* 0x000fe20000011417 */
[----:B------:R-:W-:Y:S01]  /*1b10*/  IMAD.SHL.U32 R8, R0, 0x40, RZ ;  /* 0x0000004000087824 */ /* 0x000fe200078e00ff */
[----:B------:R-:W-:Y:S01]  /*1b20*/  IADD3 R5, RZ, -R10, -R3 ;  /* 0x8000000aff057210 */ /* 0x000fe20007ffe803 */
[----:B------:R-:W-:Y:S01]  /*1b30*/  ULDC.64 UR8, c[0x0][0x5d0] ;  /* 0x0001740000087ab9 */ /* 0x000fe20000000a00 */
[----:B------:R-:W-:-:S02]  /*1b40*/  UIMAD.WIDE.U32 UR4, UR39, -0x55555555, URZ ;  /* 0xaaaaaaab270478a5 */ /* 0x000fc4000f8e003f */
[----:B------:R-:W-:Y:S01]  /*1b50*/  USEL UR6, URZ, 0x1, !UP0 ;  /* 0x000000013f067887 */ /* 0x000fe2000c000000 */
[----:B------:R-:W-:Y:S01]  /*1b60*/  LOP3.LUT R3, R8, 0x40, R3, 0xe2, !PT ;  /* 0x0000004008037812 */ /* 0x000fe200078ee203 */
[----:B------:R-:W-:Y:S01]  /*1b70*/  IMAD.WIDE R8, R152, 0x100, RZ ;  /* 0x0000010098087825 */ /* 0x000fe200078e02ff */
[----:B------:R-:W-:Y:S01]  /*1b80*/  USHF.R.U32.HI UR4, URZ, 0x2, UR5 ;  /* 0x000000023f047899 */ /* 0x000fe20008011605 */
[----:B--2---:R-:W-:Y:S01]  /*1b90*/  ISETP.GE.AND P0, PT, R13, R6, PT ;  /* 0x000000060d00720c */ /* 0x004fe20003f06270 */
[----:B------:R-:W-:Y:S01]  /*1ba0*/  ULOP3.LUT UR38, UR38, UR6, URZ, 0x3c, !UPT ;  /* 0x0000000626267292 */ /* 0x000fe2000f8e3c3f */
[----:B------:R-:W-:Y:S01]  /*1bb0*/  IMAD R12, R4, -0x2, R6 ;  /* 0xfffffffe040c7824 */ /* 0x000fe200078e0206 */
[----:B------:R-:W-:Y:S01]  /*1bc0*/  LOP3.LUT R153, R8, R3, R10, 0xfe, !PT ;  /* 0x0000000308997212 */ /* 0x000fe200078efe0a */
[----:B------:R-:W-:Y:S01]  /*1bd0*/  IMAD.SHL.U32 R6, R18, 0x2, RZ ;  /* 0x0000000212067824 */ /* 0x000fe200078e00ff */
[----:B------:R-:W-:Y:S01]  /*1be0*/  ISETP.GE.OR P0, PT, R15, UR7, P0 ;  /* 0x000000070f007c0c */ /* 0x000fe20008706670 */
[----:B------:R-:W-:Y:S01]  /*1bf0*/  IMAD R4, R21, UR8, RZ ;  /* 0x0000000815047c24 */ /* 0x000fe2000f8e02ff */
[----:B------:R-:W-:Y:S01]  /*1c00*/  UIMAD UR39, UR4, -0x6, UR39 ;  /* 0xfffffffa042778a4 */ /* 0x000fe2000f8e0227 */
[----:B------:R-:W-:Y:S01]  /*1c10*/  IMAD R0, R0, -0x40, R5 ;  /* 0xffffffc000007824 */ /* 0x000fe200078e0205 */
[----:B------:R-:W-:Y:S01]  /*1c20*/  LOP3.LUT R6, R13, 0x6, R6, 0xf8, !PT ;  /* 0x000000060d067812 */ /* 0x000fe200078ef806 */
[----:B------:R-:W-:Y:S01]  /*1c30*/  IMAD R11, R23, UR9, R4 ;  /* 0x00000009170b7c24 */ /* 0x000fe2000f8e0204 */
[----:B------:R-:W-:Y:S01]  /*1c40*/  @UP1 ULOP3.LUT UR38, UR38, 0x1, UR4, 0x78, !UPT ;  /* 0x0000000126261892 */ /* 0x000fe2000f8e7804 */
[----:B------:R-:W-:Y:S01]  /*1c50*/  IMAD.MOV.U32 R152, RZ, RZ, -0x1 ;  /* 0xffffffffff987424 */ /* 0x000fe200078e00ff */
[----:B------:R-:W-:-:S02]  /*1c60*/  SHF.R.S32.HI R7, RZ, 0x1f, R6 ;  /* 0x0000001fff077819 */ /* 0x000fc40000011406 */
[----:B------:R-:W-:Y:S01]  /*1c70*/  IADD3 R3, -R15, UR7, R0 ;  /* 0x000000070f037c10 */ /* 0x000fe2000fffe100 */
[----:B------:R-:W-:Y:S02]  /*1c80*/  IMAD.IADD R0, R12, 0x1, -R13 ;  /* 0x000000010c007824 */ /* 0x000fe400078e0a0d */
[----:B------:R-:W-:-:S04]  /*1c90*/  IMAD.WIDE.U32 R4, R23, UR8, R6 ;  /* 0x0000000817047c25 */ /* 0x000fc8000f8e0006 */
[----:B------:R-:W-:Y:S01]  /*1ca0*/  IMAD.MOV.U32 R10, RZ, RZ, R4 ;  /* 0x000000ffff0a7224 */ /* 0x000fe200078e0004 */
[----:B------:R-:W-:Y:S01]  /*1cb0*/  IADD3 R11, R5, R11, RZ ;  /* 0x0000000b050b7210 */ /* 0x000fe20007ffe0ff */
[----:B------:R-:W-:Y:S06]  /*1cc0*/  @P0 BRA `(.L_x_28) ;  /* 0x00000084006c0947 */ /* 0x000fec0003800000 */
[----:B------:R-:W0:Y:S01]  /*1cd0*/  LDC.64 R4, c[0x0][0x5c8] ;  /* 0x00017200ff047b82 */ /* 0x000e220000000a00 */
[----:B-----5:R-:W-:Y:S01]  /*1ce0*/  FSETP.NEU.AND P0, PT, R155, RZ, PT ;  /* 0x000000ff9b00720b */ /* 0x020fe20003f0d000 */
[----:B------:R-:W-:Y:S01]  /*1cf0*/  BSSY B0, `(.L_x_28) ;  /* 0x0000858000007945 */ /* 0x000fe20003800000 */
[----:B------:R-:W-:-:S04]  /*1d00*/  ISETP.GT.AND P3, PT, R3, RZ, PT ;  /* 0x000000ff0300720c */ /* 0x000fc80003f64270 */
[----:B------:R-:W-:Y:S01]  /*1d10*/  ISETP.GT.AND P1, PT, R0, RZ, P3 ;  /* 0x000000ff0000720c */ /* 0x000fe20001f24270 */
[-C--:B0-----:R-:W-:Y:S02]  /*1d20*/  IMAD R12, R9, R4.reuse, RZ ;  /* 0x00000004090c7224 */ /* 0x081fe400078e02ff */
[----:B------:R-:W-:-:S04]  /*1d30*/  IMAD.WIDE.U32 R166, R153, R4, R10 ;  /* 0x0000000499a67225 */ /* 0x000fc800078e000a */
[----:B------:R-:W-:-:S04]  /*1d40*/  IMAD R11, R153, R5, R12 ;  /* 0x00000005990b7224 */ /* 0x000fc800078e020c */
[----:B------:R-:W-:Y:S01]  /*1d50*/  IMAD.IADD R169, R167, 0x1, R11 ;  /* 0x00000001a7a97824 */ /* 0x000fe200078e020b */
[----:B------:R-:W-:Y:S06]  /*1d60*/  @!P0 BRA `(.L_x_29) ;  /* 0x00000060000c8947 */ /* 0x000fec0003800000 */
[----:B------:R-:W0:Y:S01]  /*1d70*/  LDC.64 R12, c[0x0][0x5b8] ;  /* 0x00016e00ff0c7b82 */ /* 0x000e220000000a00 */
[----:B------:R-:W-:-:S07]  /*1d80*/  ULDC.64 UR4, c[0x0][0x5c0] ;  /* 0x0001700000047ab9 */ /* 0x000fce0000000a00 */
[----:B------:R-:W1:Y:S08]  /*1d90*/  LDC.64 R14, c[0x0][0x5b0] ;  /* 0x00016c00ff0e7b82 */ /* 0x000e700000000a00 */
[----:B------:R-:W2:Y:S01]  /*1da0*/  LDC.64 R10, c[0x0][0x5a8] ;  /* 0x00016a00ff0a7b82 */ /* 0x000ea20000000a00 */
[----:B0-----:R-:W-:-:S04]  /*1db0*/  IMAD R20, R21, R12, RZ ;  /* 0x0000000c15147224 */ /* 0x001fc800078e02ff */
[C---:B------:R-:W-:Y:S02]  /*1dc0*/  IMAD R13, R23.reuse, R13, R20 ;  /* 0x0000000d170d7224 */ /* 0x040fe400078e0214 */
[----:B------:R-:W-:-:S04]  /*1dd0*/  IMAD.WIDE.U32 R20, R23, R12, R6 ;  /* 0x0000000c17147225 */ /* 0x000fc800078e0006 */
[----:B-1----:R-:W-:Y:S02]  /*1de0*/  IMAD R156, R9, R14, RZ ;  /* 0x0000000e099c7224 */ /* 0x002fe400078e02ff */
[----:B------:R-:W-:Y:S02]  /*1df0*/  IMAD.IADD R157, R21, 0x1, R13 ;  /* 0x00000001159d7824 */ /* 0x000fe400078e020d */
[----:B------:R-:W-:Y:S02]  /*1e00*/  IMAD R167, R153, R15, R156 ;  /* 0x0000000f99a77224 */ /* 0x000fe400078e029c */
[----:B------:R-:W-:-:S04]  /*1e10*/  IMAD.MOV.U32 R156, RZ, RZ, R20 ;  /* 0x000000ffff9c7224 */ /* 0x000fc800078e0014 */
[----:B------:R-:W-:-:S04]  /*1e20*/  IMAD.WIDE.U32 R158, R153, R14, R156 ;  /* 0x0000000e999e7225 */ /* 0x000fc800078e009c */
[----:B------:R-:W-:Y:S01]  /*1e30*/  IMAD.IADD R159, R159, 0x1, R167 ;  /* 0x000000019f9f7824 */ /* 0x000fe200078e02a7 */
[----:B--2---:R-:W-:-:S04]  /*1e40*/  LEA R160, P0, R158, R10, 0x1 ;  /* 0x0000000a9ea07211 */ /* 0x004fc800078008ff */
[----:B------:R-:W-:-:S05]  /*1e50*/  LEA.HI.X R161, R158, R11, R159, 0x1, P0 ;  /* 0x0000000b9ea17211 */ /* 0x000fca00000f0c9f */
[----:B------:R-:W2:Y:S01]  /*1e60*/  @P1 LDG.E.LTC128B.U16 R165, desc[UR36][R160.64] ;  /* 0x00000024a0a51981 */ /* 0x000ea2000c1e1520 */
[----:B------:R-:W-:Y:S01]  /*1e70*/  IMAD.WIDE.U32 R162, R153, R14, R6 ;  /* 0x0000000e99a27225 */ /* 0x000fe200078e0006 */
[----:B------:R-:W-:Y:S01]  /*1e80*/  ISETP.GT.AND P2, PT, R0, 0x1, P3 ;  /* 0x000000010000780c */ /* 0x000fe20001f44270 */
[----:B------:R-:W-:Y:S02]  /*1e90*/  BSSY B1, `(.L_x_30) ;  /* 0x0000012000017945 */ /* 0x000fe40003800000 */
[----:B------:R-:W-:Y:S02]  /*1ea0*/  IMAD.IADD R163, R167, 0x1, R163 ;  /* 0x00000001a7a37824 */ /* 0x000fe400078e02a3 */
[----:B------:R-:W-:-:S04]  /*1eb0*/  IMAD.WIDE.U32 R162, R23, R12, R162 ;  /* 0x0000000c17a27225 */ /* 0x000fc800078e00a2 */
[----:B--2---:R-:W-:-:S04]  /*1ec0*/  IMAD.U32 R158, R165, 0x10000, RZ ;  /* 0x00010000a59e7824 */ /* 0x004fc800078e00ff */
[----:B------:R-:W-:Y:S01]  /*1ed0*/  FMUL R159, R158, R155 ;  /* 0x0000009b9e9f7220 */ /* 0x000fe20000400000 */
[----:B------:R-:W-:-:S03]  /*1ee0*/  LEA R158, P0, R166, UR4, 0x1 ;  /* 0x00000004a69e7c11 */ /* 0x000fc6000f8008ff */
[----:B------:R-:W-:Y:S01]  /*1ef0*/  FFMA R159, R88, R154, R159 ;  /* 0x0000009a589f7223 */ /* 0x000fe2000000009f */
[----:B------:R-:W-:-:S04]  /*1f00*/  IADD3 R88, R13, R163, RZ ;  /* 0x000000a30d587210 */ /* 0x000fc80007ffe0ff */
[----:B------:R-:W-:Y:S02]  /*1f10*/  F2FP.BF16.F32.PACK_AB R161, RZ, R159 ;  /* 0x0000009fffa1723e */ /* 0x000fe400000010ff */
[----:B------:R-:W-:Y:S02]  /*1f20*/  LEA.HI.X R159, R166, UR5, R169, 0x1, P0 ;  /* 0x00000005a69f7c11 */ /* 0x000fe400080f0ca9 */
[----:B------:R-:W-:Y:S02]  /*1f30*/  PRMT R163, R161, 0x7610, R163 ;  /* 0x00007610a1a37816 */ /* 0x000fe400000000a3 */
[----:B------:R-:W-:-:S03]  /*1f40*/  LEA R160, P0, R162, R10, 0x1 ;  /* 0x0000000aa2a07211 */ /* 0x000fc600078008ff */
[----:B------:R0:W-:Y:S01]  /*1f50*/  @P1 STG.E.U16 desc[UR36][R158.64], R163 ;  /* 0x000000a39e001986 */ /* 0x0001e2000c101524 */
[----:B------:R-:W-:Y:S01]  /*1f60*/  LEA.HI.X R161, R162, R11, R88, 0x1, P0 ;  /* 0x0000000ba2a17211 */ /* 0x000fe200000f0c58 */
[C---:B------:R-:W-:Y:S01]  /*1f70*/  IMAD.SHL.U32 R162, R14.reuse, 0x8, RZ ;  /* 0x000000080ea27824 */ /* 0x040fe200078e00ff */
[----:B0-----:R-:W-:Y:S01]  /*1f80*/  SHF.L.U64.HI R163, R14, 0x3, R15 ;  /* 0x000000030ea37819 */ /* 0x001fe2000001020f */
[----:B------:R-:W-:Y:S06]  /*1f90*/  @!P2 BRA `(.L_x_31) ;  /* 0x000000000004a947 */ /* 0x000fec0003800000 */
[----:B------:R0:W5:Y:S02]  /*1fa0*/  LDG.E.LTC128B.U16 R165, desc[UR36][R160.64+0x2] ;  /* 0x00000224a0a57981 */ /* 0x000164000c1e1520 */
.L_x_31:
[----:B------:R-:W-:Y:S05]  /*1fb0*/  BSYNC B1 ;  /* 0x0000000000017941 */ /* 0x000fea0003800000 */
.L_x_30:
[----:B-----5:R-:W-:Y:S01]  /*1fc0*/  IMAD.U32 R88, R165, 0x10000, RZ ;  /* 0x00010000a5587824 */ /* 0x020fe200078e00ff */
[----:B------:R-:W-:Y:S01]  /*1fd0*/  ISETP.GT.AND P0, PT, R3, 0x8, PT ;  /* 0x000000080300780c */ /* 0x000fe20003f04270 */
[----:B------:R-:W-:Y:S01]  /*1fe0*/  IMAD.WIDE.U32 R170, R153, R14, R162 ;  /* 0x0000000e99aa7225 */ /* 0x000fe200078e00a2 */
[----:B------:R-:W-:-:S03]  /*1ff0*/  PRMT R172, R165, 0x7610, R172 ;  /* 0x00007610a5ac7816 */ /* 0x000fc600000000ac */
[----:B------:R-:W-:Y:S01]  /*2000*/  FMUL R88, R88, R155 ;  /* 0x0000009b58587220 */ /* 0x000fe20000400000 */
[----:B------:R-:W-:Y:S01]  /*2010*/  ISETP.GT.AND P1, PT, R0, RZ, P0 ;  /* 0x000000ff0000720c */ /* 0x000fe20000724270 */
[----:B------:R-:W-:Y:S01]  /*2020*/  IMAD.IADD R169, R167, 0x1, R171 ;  /* 0x00000001a7a97824 */ /* 0x000fe200078e02ab */
[----:B------:R-:W-:Y:S01]  /*2030*/  IADD3 R166, P4, R20, R170, RZ ;  /* 0x000000aa14a67210 */ /* 0x000fe20007f9e0ff */
[----:B------:R-:W-:-:S04]  /*2040*/  FFMA R89, R89, R154, R88 ;  /* 0x0000009a59597223 */ /* 0x000fc80000000058 */
[----:B------:R-:W-:Y:S01]  /*2050*/  IMAD.X R167, R169, 0x1, R157, P4 ;  /* 0x00000001a9a77824 */ /* 0x000fe200020e069d */
[----:B------:R-:W-:Y:S02]  /*2060*/  F2FP.BF16.F32.PACK_AB R168, RZ, R89 ;  /* 0x00000059ffa8723e */ /* 0x000fe400000010ff */
[----:B------:R-:W-:Y:S02]  /*2070*/  LEA R88, P4, R166, R10, 0x1 ;  /* 0x0000000aa6587211 */ /* 0x000fe400078808ff */
[----:B------:R-:W-:Y:S02]  /*2080*/  PRMT R171, R168, 0x7610, R171 ;  /* 0x00007610a8ab7816 */ /* 0x000fe400000000ab */
[----:B------:R-:W-:-:S03]  /*2090*/  LEA.HI.X R89, R166, R11, R167, 0x1, P4 ;  /* 0x0000000ba6597211 */ /* 0x000fc600020f0ca7 */
[----:B------:R1:W-:Y:S04]  /*20a0*/  @P2 STG.E.U16 desc[UR36][R158.64+0x2], R171 ;  /* 0x000002ab9e002986 */ /* 0x0003e8000c101524 */
[----:B------:R2:W3:Y:S01]  /*20b0*/  @P1 LDG.E.LTC128B.U16 R172, desc[UR36][R88.64] ;  /* 0x0000002458ac1981 */ /* 0x0004e2000c1e1520 */
[----:B------:R-:W-:Y:S01]  /*20c0*/  IMAD.SHL.U32 R165, R4, 0x10, RZ ;  /* 0x0000001004a57824 */ /* 0x000fe200078e00ff */
[----:B------:R-:W-:Y:S01]  /*20d0*/  IADD3 R170, P2, R6, R170, RZ ;  /* 0x000000aa06aa7210 */ /* 0x000fe20007f5e0ff */
[----:B------:R-:W-:Y:S03]  /*20e0*/  BSSY B1, `(.L_x_32) ;  /* 0x0000011000017945 */ /* 0x000fe60003800000 */
[----:B------:R-:W-:Y:S01]  /*20f0*/  IADD3 R168, P4, R165, R158, RZ ;  /* 0x0000009ea5a87210 */ /* 0x000fe20007f9e0ff */
[----:B-1----:R-:W-:Y:S01]  /*2100*/  IMAD.X R171, R7, 0x1, R169, P2 ;  /* 0x0000000107ab7824 */ /* 0x002fe200010e06a9 */
[----:B------:R-:W-:Y:S01]  /*2110*/  ISETP.GT.AND P2, PT, R0, 0x1, P0 ;  /* 0x000000010000780c */ /* 0x000fe20000744270 */
[----:B------:R-:W-:-:S03]  /*2120*/  IMAD.WIDE.U32 R170, R23, R12, R170 ;  /* 0x0000000c17aa7225 */ /* 0x000fc600078e00aa */
[----:B--2---:R-:W-:Y:S01]  /*2130*/  LEA R88, P5, R170, R10, 0x1 ;  /* 0x0000000aaa587211 */ /* 0x004fe200078a08ff */
[----:B---3--:R-:W-:-:S04]  /*2140*/  IMAD.U32 R166, R172, 0x10000, RZ ;  /* 0x00010000aca67824 */ /* 0x008fc800078e00ff */
[----:B------:R-:W-:Y:S01]  /*2150*/  FMUL R167, R166, R155 ;  /* 0x0000009ba6a77220 */ /* 0x000fe20000400000 */
[----:B------:R-:W-:-:S03]  /*2160*/  IMAD.IADD R166, R13, 0x1, R171 ;  /* 0x000000010da67824 */ /* 0x000fc600078e02ab */
[----:B------:R-:W-:Y:S01]  /*2170*/  FFMA R90, R90, R154, R167 ;  /* 0x0000009a5a5a7223 */ /* 0x000fe200000000a7 */
[----:B------:R-:W-:Y:S02]  /*2180*/  SHF.L.U64.HI R167, R4, 0x4, R5 ;  /* 0x0000000404a77819 */ /* 0x000fe40000010205 */
[----:B------:R-:W-:Y:S02]  /*2190*/  LEA.HI.X R89, R170, R11, R166, 0x1, P5 ;  /* 0x0000000baa597211 */ /* 0x000fe400028f0ca6 */
[----:B------:R-:W-:Y:S01]  /*21a0*/  F2FP.BF16.F32.PACK_AB R90, RZ, R90 ;  /* 0x0000005aff5a723e */ /* 0x000fe200000010ff */
[----:B------:R-:W-:-:S05]  /*21b0*/  IMAD.X R169, R167, 0x1, R159, P4 ;  /* 0x00000001a7a97824 */ /* 0x000fca00020e069f */
[----:B------:R1:W-:Y:S01]  /*21c0*/  @P1 STG.E.U16 desc[UR36][R168.64], R90 ;  /* 0x0000005aa8001986 */ /* 0x0003e2000c101524 */
[----:B------:R-:W-:Y:S05]  /*21d0*/  @!P2 BRA `(.L_x_33) ;  /* 0x000000000004a947 */ /* 0x000fea0003800000 */
[----:B------:R2:W5:Y:S02]  /*21e0*/  LDG.E.LTC128B.U16 R172, desc[UR36][R88.64+0x2] ;  /* 0x0000022458ac7981 */ /* 0x000564000c1e1520 */
.L_x_33:
[----:B------:R-:W-:Y:S05]  /*21f0*/  BSYNC B1 ;  /* 0x0000000000017941 */ /* 0x000fea0003800000 */
.L_x_32:
[----:B-1---5:R-:W-:Y:S01]  /*2200*/  SHF.L.U32 R90, R172, 0x10, RZ ;  /* 0x00000010ac5a7819 */ /* 0x022fe200000006ff */
[----:B------:R-:W-:Y:S01]  /*2210*/  BSSY B1, `(.L_x_34) ;  /* 0x000000b000017945 */ /* 0x000fe20003800000 */
[----:B------:R-:W-:-:S03]  /*2220*/  ISETP.GT.AND P1, PT, R0, 0x8, P3 ;  /* 0x000000080000780c */ /* 0x000fc60001f24270 */
[----:B------:R-:W-:-:S04]  /*2230*/  FMUL R90, R90, R155 ;  /* 0x0000009b5a5a7220 */ /* 0x000fc80000400000 */
[----:B------:R-:W-:Y:S01]  /*2240*/  FFMA R90, R91, R154, R90 ;  /* 0x0000009a5b5a7223 */ /* 0x000fe2000000005a */
[----:B------:R-:W-:-:S04]  /*2250*/  @P2 IMAD.MOV.U32 R91, RZ, RZ, R169 ;  /* 0x000000ffff5b2224 */ /* 0x000fc800078e00a9 */
[----:B------:R-:W-:-:S04]  /*2260*/  F2FP.BF16.F32.PACK_AB R90, RZ, R90 ;  /* 0x0000005aff5a723e */ /* 0x000fc800000010ff */
[----:B------:R-:W-:Y:S01]  /*2270*/  PRMT R166, R90, 0x7610, R166 ;  /* 0x000076105aa67816 */ /* 0x000fe200000000a6 */
[----:B------:R-:W-:-:S05]  /*2280*/  @P2 IMAD.MOV.U32 R90, RZ, RZ, R168 ;  /* 0x000000ffff5a2224 */ /* 0x000fca00078e00a8 */
[----:B------:R1:W-:Y:S01]  /*2290*/  @P2 STG.E.U16 desc[UR36][R90.64+0x2], R166 ;  /* 0x000002a65a002986 */ /* 0x0003e2000c101524 */
[----:B------:R-:W-:Y:S05]  /*22a0*/  @!P1 BRA `(.L_x_35) ;  /* 0x0000000000049947 */ /* 0x000fea0003800000 */
[----:B------:R3:W5:Y:S02]  /*22b0*/  LDG.E.LTC128B.U16 R172, desc[UR36][R160.64+0x10] ;  /* 0x00001024a0ac7981 */ /* 0x000764000c1e1520 */
.L_x_35:
[----:B------:R-:W-:Y:S05]  /*22c0*/  BSYNC B1 ;  /* 0x0000000000017941 */ /* 0x000fea0003800000 */
.L_x_34:
[----:B-1---5:R-:W-:Y:S01]  /*22d0*/  IMAD.U32 R90, R172, 0x10000, RZ ;  /* 0x00010000ac5a7824 */ /* 0x022fe200078e00ff */
[----:B------:R-:W-:Y:S01]  /*22e0*/  ISETP.GT.AND P2, PT, R0, 0x9, P3 ;  /* 0x000000090000780c */ /* 0x000fe20001f44270 */
[----:B------:R-:W-:Y:S02]  /*22f0*/  BSSY B1, `(.L_x_36) ;  /* 0x000000a000017945 */ /* 0x000fe40003800000 */
[----:B------:R-:W-:Y:S01]  /*2300*/  FMUL R91, R90, R155 ;  /* 0x0000009b5a5b7220 */ /* 0x000fe20000400000 */
[----:B------:R-:W-:-:S03]  /*2310*/  @P1 IMAD.MOV.U32 R90, RZ, RZ, R158 ;  /* 0x000000ffff5a1224 */ /* 0x000fc600078e009e */
[----:B------:R-:W-:-:S05]  /*2320*/  FFMA R91, R92, R154, R91 ;  /* 0x0000009a5c5b7223 */ /* 0x000fca000000005b */
[----:B------:R-:W-:-:S04]  /*2330*/  F2FP.BF16.F32.PACK_AB R91, RZ, R91 ;  /* 0x0000005bff5b723e */ /* 0x000fc800000010ff */
[----:B------:R-:W-:Y:S01]  /*2340*/  PRMT R92, R91, 0x7610, R92 ;  /* 0x000076105b5c7816 */ /* 0x000fe2000000005c */
[----:B------:R-:W-:-:S05]  /*2350*/  @P1 IMAD.MOV.U32 R91, RZ, RZ, R159 ;  /* 0x000000ffff5b1224 */ /* 0x000fca00078e009f */
[----:B------:R1:W-:Y:S01]  /*2360*/  @P1 STG.E.U16 desc[UR36][R90.64+0x10], R92 ;  /* 0x0000105c5a001986 */ /* 0x0003e2000c101524 */
[----:B------:R-:W-:Y:S05]  /*2370*/  @!P2 BRA `(.L_x_37) ;  /* 0x000000000004a947 */ /* 0x000fea0003800000 */
[----:B------:R4:W5:Y:S02]  /*2380*/  LDG.E.LTC128B.U16 R172, desc[UR36][R160.64+0x12] ;  /* 0x00001224a0ac7981 */ /* 0x000964000c1e1520 */
.L_x_37:
[----:B------:R-:W-:Y:S05]  /*2390*/  BSYNC B1 ;  /* 0x0000000000017941 */ /* 0x000fea0003800000 */
.L_x_36:
[----:B-1---5:R-:W-:Y:S01]  /*23a0*/  IMAD.U32 R90, R172, 0x10000, RZ ;  /* 0x00010000ac5a7824 */ /* 0x022fe200078e00ff */
[----:B------:R-:W-:Y:S01]  /*23b0*/  ISETP.GT.AND P1, PT, R0, 0x8, P0 ;  /* 0x000000080000780c */ /* 0x000fe20000724270 */
[----:B------:R-:W-:Y:S01]  /*23c0*/  @P2 IMAD.MOV.U32 R91, RZ, RZ, R159 ;  /* 0x000000ffff5b2224 */ /* 0x000fe200078e009f */
[----:B------:R-:W-:Y:S01]  /*23d0*/  BSSY B1, `(.L_x_38) ;  /* 0x0000009000017945 */ /* 0x000fe20003800000 */
[----:B------:R-:W-:-:S04]  /*23e0*/  FMUL R90, R90, R155 ;  /* 0x0000009b5a5a7220 */ /* 0x000fc80000400000 */
[----:B------:R-:W-:-:S05]  /*23f0*/  FFMA R90, R93, R154, R90 ;  /* 0x0000009a5d5a7223 */ /* 0x000fca000000005a */
[----:B------:R-:W-:-:S04]  /*2400*/  F2FP.BF16.F32.PACK_AB R90, RZ, R90 ;  /* 0x0000005aff5a723e */ /* 0x000fc800000010ff */
[----:B------:R-:W-:Y:S01]  /*2410*/  PRMT R92, R90, 0x7610, R92 ;  /* 0x000076105a5c7816 */ /* 0x000fe2000000005c */
[----:B------:R-:W-:-:S05]  /*2420*/  @P2 IMAD.MOV.U32 R90, RZ, RZ, R158 ;  /* 0x000000ffff5a2224 */ /* 0x000fca00078e009e */
[----:B------:R1:W-:Y:S01]  /*2430*/  @P2 STG.E.U16 desc[UR36][R90.64+0x12], R92 ;  /* 0x0000125c5a002986 */ /* 0x0003e2000c101524 */
[----:B------:R-:W-:Y:S05]  /*2440*/  @!P1 BRA `(.L_x_39) ;  /* 0x0000000000049947 */ /* 0x000fea0003800000 */
[----:B------:R0:W5:Y:S02]  /*2450*/  LDG.E.LTC128B.U16 R172, desc[UR36][R88.64+0x10] ;  /* 0x0000102458ac7981 */ /* 0x000164000c1e1520 */
.L_x_39:
[----:B------:R-:W-:Y:S05]  /*2460*/  BSYNC B1 ;  /* 0x0000000000017941 */ /* 0x000fea0003800000 */
.L_x_38:
[----:B-1---5:R-:W-:Y:S01]  /*2470*/  IMAD.U32 R90, R172, 0x10000, RZ ;  /* 0x00010000ac5a7824 */ /* 0x022fe200078e00ff */
[----:B------:R-:W-:Y:S01]  /*2480*/  ISETP.GT.AND P2, PT, R0, 0x9, P0 ;  /* 0x000000090000780c */ /* 0x000fe20000744270 */
[----:B------:R-:W-:Y:S02]  /*2490*/  BSSY B1, `(.L_x_40) ;  /* 0x000000a000017945 */ /* 0x000fe40003800000 */
[----:B------:R-:W-:Y:S01]  /*24a0*/  FMUL R91, R90, R155 ;  /* 0x0000009b5a5b7220 */ /* 0x000fe20000400000 */
[----:B------:R-:W-:-:S03]  /*24b0*/  @P1 MOV R90, R168 ;  /* 0x000000a8005a1202 */ /* 0x000fc60000000f00 */
[----:B------:R-:W-:-:S05]  /*24c0*/  FFMA R91, R94, R154, R91 ;  /* 0x0000009a5e5b7223 */ /* 0x000fca000000005b */
[----:B------:R-:W-:-:S04]  /*24d0*/  F2FP.BF16.F32.PACK_AB R91, RZ, R91 ;  /* 0x0000005bff5b723e */ /* 0x000fc800000010ff */
[----:B------:R-:W-:Y:S01]  /*24e0*/  PRMT R92, R91, 0x7610, R92 ;  /* 0x000076105b5c7816 */ /* 0x000fe2000000005c */
[----:B------:R-:W-:-:S05]  /*24f0*/  @P1 IMAD.MOV.U32 R91, RZ, RZ, R169 ;  /* 0x000000ffff5b1224 */ /* 0x000fca00078e00a9 */
[----:B------:R1:W-:Y:S01]  /*2500*/  @P1 STG.E.U16 desc[UR36][R90.64+0x10], R92 ;  /* 0x0000105c5a001986 */ /* 0x0003e2000c101524 */
[----:B------:R-:W-:Y:S05]  /*2510*/  @!P2 BRA `(.L_x_41) ;  /* 0x000000000004a947 */ /* 0x000fea0003800000 */
[----:B------:R0:W5:Y:S02]  /*2520*/  LDG.E.LTC128B.U16 R172, desc[UR36][R88.64+0x12] ;  /* 0x0000122458ac7981 */ /* 0x000164000c1e1520 */
.L_x_41:
[----:B------:R-:W-:Y:S05]  /*2530*/  BSYNC B1 ;  /* 0x0000000000017941 */ /* 0x000fea0003800000 */
.L_x_40:
        /* <DEDUP_REMOVED lines=12> */
.L_x_43:
[----:B------:R-:W-:Y:S05]  /*2600*/  BSYNC B1 ;  /* 0x0000000000017941 */ /* 0x000fea0003800000 */
.L_x_42:
        /* <DEDUP_REMOVED lines=12> */
.L_x_45:
[----:B------:R-:W-:Y:S05]  /*26d0*/  BSYNC B1 ;  /* 0x0000000000017941 */ /* 0x000fea0003800000 */
.L_x_44:
[----:B-1---5:R-:W-:Y:S01]  /*26e0*/  IMAD.U32 R90, R172, 0x10000, RZ ;  /* 0x00010000ac5a7824 */ /* 0x022fe200078e00ff */
[----:B------:R-:W-:Y:S01]  /*26f0*/  @P2 MOV R91, R159 ;  /* 0x0000009f005b2202 */ /* 0x000fe20000000f00 */
[----:B------:R-:W-:Y:S01]  /*2700*/  BSSY B1, `(.L_x_46) ;  /* 0x000000a000017945 */ /* 0x000fe20003800000 */
[----:B------:R-:W-:Y:S01]  /*2710*/  ISETP.GT.AND P1, PT, R0, 0x10, P0 ;  /* 0x000000100000780c */ /* 0x000fe20000724270 */
        /* <DEDUP_REMOVED lines=8> */
.L_x_47:
[----:B------:R-:W-:Y:S05]  /*27a0*/  BSYNC B1 ;  /* 0x0000000000017941 */ /* 0x000fea0003800000 */
.L_x_46:
        /* <DEDUP_REMOVED lines=12> */
.L_x_49:
[----:B------:R-:W-:Y:S05]  /*2870*/  BSYNC B1 ;  /* 0x0000000000017941 */ /* 0x000fea0003800000 */
.L_x_48:
        /* <DEDUP_REMOVED lines=12> */
.L_x_51:
[----:B------:R-:W-:Y:S05]  /*2940*/  BSYNC B1 ;  /* 0x0000000000017941 */ /* 0x000fea0003800000 */
.L_x_50:
        /* <DEDUP_REMOVED lines=12> */
.L_x_53:
[----:B------:R-:W-:Y:S05]  /*2a10*/  BSYNC B1 ;  /* 0x0000000000017941 */ /* 0x000fea0003800000 */
.L_x_52:
[----:B-1---5:R-:W-:Y:S01]  /*2a20*/  SHF.L.U32 R90, R172, 0x10, RZ ;  /* 0x00000010ac5a7819 */ /* 0x022fe200000006ff */
[----:B------:R-:W-:Y:S01]  /*2a30*/  @P2 IMAD.MOV.U32 R91, RZ, RZ, R159 ;  /* 0x000000ffff5b2224 */ /* 0x000fe200078e009f */
[----:B------:R-:W-:Y:S01]  /*2a40*/  ISETP.GT.AND P1, PT, R0, 0x18, P0 ;  /* 0x000000180000780c */ /* 0x000fe20000724270 */
[----:B------:R-:W-:Y:S02]  /*2a50*/  BSSY B1, `(.L_x_54) ;  /* 0x0000009000017945 */ /* 0x000fe40003800000 */
        /* <DEDUP_REMOVED lines=8> */
.L_x_55:
[----:B------:R-:W-:Y:S05]  /*2ae0*/  BSYNC B1 ;  /* 0x0000000000017941 */ /* 0x000fea0003800000 */
.L_x_54:
        /* <DEDUP_REMOVED lines=12> */
.L_x_57:
[----:B------:R-:W-:Y:S05]  /*2bb0*/  BSYNC B1 ;  /* 0x0000000000017941 */ /* 0x000fea0003800000 */
.L_x_56:
        /* <DEDUP_REMOVED lines=12> */
.L_x_59:
[----:B------:R-:W-:Y:S05]  /*2c80*/  BSYNC B1 ;  /* 0x0000000000017941 */ /* 0x000fea0003800000 */
.L_x_58:
        /* <DEDUP_REMOVED lines=12> */
.L_x_61:
[----:B------:R-:W-:Y:S05]  /*2d50*/  BSYNC B1 ;  /* 0x0000000000017941 */ /* 0x000fea0003800000 */
.L_x_60:
        /* <DEDUP_REMOVED lines=12> */
.L_x_63:
[----:B------:R-:W-:Y:S05]  /*2e20*/  BSYNC B1 ;  /* 0x0000000000017941 */ /* 0x000fea0003800000 */
.L_x_62:
        /* <DEDUP_REMOVED lines=12> */
.L_x_65:
[----:B------:R-:W-:Y:S05]  /*2ef0*/  BSYNC B1 ;  /* 0x0000000000017941 */ /* 0x000fea0003800000 */
.L_x_64:
        /* <DEDUP_REMOVED lines=12> */
.L_x_67:
[----:B------:R-:W-:Y:S05]  /*2fc0*/  BSYNC B1 ;  /* 0x0000000000017941 */ /* 0x000fea0003800000 */
.L_x_66:
        /* <DEDUP_REMOVED lines=12> */
.L_x_69:
[----:B------:R-:W-:Y:S05]  /*3090*/  BSYNC B1 ;  /* 0x0000000000017941 */ /* 0x000fea0003800000 */
.L_x_68:
        /* <DEDUP_REMOVED lines=12> */
.L_x_71:
[----:B------:R-:W-:Y:S05]  /*3160*/  BSYNC B1 ;  /* 0x0000000000017941 */ /* 0x000fea0003800000 */
.L_x_70:
        /* <DEDUP_REMOVED lines=12> */
.L_x_73:
[----:B------:R-:W-:Y:S05]  /*3230*/  BSYNC B1 ;  /* 0x0000000000017941 */ /* 0x000fea0003800000 */
.L_x_72:
        /* <DEDUP_REMOVED lines=12> */
.L_x_75:
[----:B------:R-:W-:Y:S05]  /*3300*/  BSYNC B1 ;  /* 0x0000000000017941 */ /* 0x000fea0003800000 */
.L_x_74:
        /* <DEDUP_REMOVED lines=12> */
.L_x_77:
[----:B------:R-:W-:Y:S05]  /*33d0*/  BSYNC B1 ;  /* 0x0000000000017941 */ /* 0x000fea0003800000 */
.L_x_76:
        /* <DEDUP_REMOVED lines=12> */
.L_x_79:
[----:B------:R-:W-:Y:S05]  /*34a0*/  BSYNC B1 ;  /* 0x0000000000017941 */ /* 0x000fea0003800000 */
.L_x_78:
        /* <DEDUP_REMOVED lines=12> */
.L_x_81:
[----:B------:R-:W-:Y:S05]  /*3570*/  BSYNC B1 ;  /* 0x0000000000017941 */ /* 0x000fea0003800000 */
.L_x_80:
        /* <DEDUP_REMOVED lines=12> */
.L_x_83:
[----:B------:R-:W-:Y:S05]  /*3640*/  BSYNC B1 ;  /* 0x0000000000017941 */ /* 0x000fea0003800000 */
.L_x_82:
        /* <DEDUP_REMOVED lines=12> */
.L_x_85:
[----:B------:R-:W-:Y:S05]  /*3710*/  BSYNC B1 ;  /* 0x0000000000017941 */ /* 0x000fea0003800000 */
.L_x_84:
        /* <DEDUP_REMOVED lines=12> */
.L_x_87:
[----:B------:R-:W-:Y:S05]  /*37e0*/  BSYNC B1 ;  /* 0x0000000000017941 */ /* 0x000fea0003800000 */
.L_x_86:
        /* <DEDUP_REMOVED lines=12> */
.L_x_89:
[----:B------:R-:W-:Y:S05]  /*38b0*/  BSYNC B1 ;  /* 0x0000000000017941 */ /* 0x000fea0003800000 */
.L_x_88:
        /* <DEDUP_REMOVED lines=12> */
.L_x_91:
[----:B------:R-:W-:Y:S05]  /*3980*/  BSYNC B1 ;  /* 0x0000000000017941 */ /* 0x000fea0003800000 */
.L_x_90:
        /* <DEDUP_REMOVED lines=12> */
.L_x_93:
[----:B------:R-:W-:Y:S05]  /*3a50*/  BSYNC B1 ;  /* 0x0000000000017941 */ /* 0x000fea0003800000 */
.L_x_92:
        /* <DEDUP_REMOVED lines=12> */
.L_x_95:
[----:B------:R-:W-:Y:S05]  /*3b20*/  BSYNC B1 ;  /* 0x0000000000017941 */ /* 0x000fea0003800000 */
.L_x_94:
        /* <DEDUP_REMOVED lines=12> */
.L_x_97:
[----:B------:R-:W-:Y:S05]  /*3bf0*/  BSYNC B1 ;  /* 0x0000000000017941 */ /* 0x000fea0003800000 */
.L_x_96:
        /* <DEDUP_REMOVED lines=12> */
.L_x_99:
[----:B------:R-:W-:Y:S05]  /*3cc0*/  BSYNC B1 ;  /* 0x0000000000017941 */ /* 0x000fea0003800000 */
.L_x_98:
        /* <DEDUP_REMOVED lines=12> */
.L_x_101:
[----:B------:R-:W-:Y:S05]  /*3d90*/  BSYNC B1 ;  /* 0x0000000000017941 */ /* 0x000fea0003800000 */
.L_x_100:
        /* <DEDUP_REMOVED lines=12> */
.L_x_103:
[----:B------:R-:W-:Y:S05]  /*3e60*/  BSYNC B1 ;  /* 0x0000000000017941 */ /* 0x000fea0003800000 */
.L_x_102:
        /* <DEDUP_REMOVED lines=12> */
.L_x_105:
[----:B------:R-:W-:Y:S05]  /*3f30*/  BSYNC B1 ;  /* 0x0000000000017941 */ /* 0x000fea0003800000 */
.L_x_104:
        /* <DEDUP_REMOVED lines=12> */
.L_x_107:
[----:B------:R-:W-:Y:S05]  /*4000*/  BSYNC B1 ;  /* 0x0000000000017941 */ /* 0x000fea0003800000 */
.L_x_106:
        /* <DEDUP_REMOVED lines=12> */
.L_x_109:
[----:B------:R-:W-:Y:S05]  /*40d0*/  BSYNC B1 ;  /* 0x0000000000017941 */ /* 0x000fea0003800000 */
.L_x_108:
        /* <DEDUP_REMOVED lines=12> */
.L_x_111:
[----:B------:R-:W-:Y:S05]  /*41a0*/  BSYNC B1 ;  /* 0x0000000000017941 */ /* 0x000fea0003800000 */
.L_x_110:
        /* <DEDUP_REMOVED lines=12> */
.L_x_113:
[----:B------:R-:W-:Y:S05]  /*4270*/  BSYNC B1 ;  /* 0x0000000000017941 */ /* 0x000fea0003800000 */
.L_x_112:
        /* <DEDUP_REMOVED lines=12> */
.L_x_115:
[----:B------:R-:W-:Y:S05]  /*4340*/  BSYNC B1 ;  /* 0x0000000000017941 */ /* 0x000fea0003800000 */
.L_x_114:
        /* <DEDUP_REMOVED lines=12> */
.L_x_117:
[----:B------:R-:W-:Y:S05]  /*4410*/  BSYNC B1 ;  /* 0x0000000000017941 */ /* 0x000fea0003800000 */
.L_x_116:
        /* <DEDUP_REMOVED lines=12> */
.L_x_119:
[----:B------:R-:W-:Y:S05]  /*44e0*/  BSYNC B1 ;  /* 0x0000000000017941 */ /* 0x000fea0003800000 */
.L_x_118:
        /* <DEDUP_REMOVED lines=12> */
.L_x_121:
[----:B------:R-:W-:Y:S05]  /*45b0*/  BSYNC B1 ;  /* 0x0000000000017941 */ /* 0x000fea0003800000 */
.L_x_120:
        /* <DEDUP_REMOVED lines=12> */
.L_x_123:
[----:B------:R-:W-:Y:S05]  /*4680*/  BSYNC B1 ;  /* 0x0000000000017941 */ /* 0x000fea0003800000 */
.L_x_122:
        /* <DEDUP_REMOVED lines=12> */
.L_x_125:
[----:B------:R-:W-:Y:S05]  /*4750*/  BSYNC B1 ;  /* 0x0000000000017941 */ /* 0x000fea0003800000 */
.L_x_124:
        /* <DEDUP_REMOVED lines=12> */
.L_x_127:
[----:B------:R-:W-:Y:S05]  /*4820*/  BSYNC B1 ;  /* 0x0000000000017941 */ /* 0x000fea0003800000 */
.L_x_126:
        /* <DEDUP_REMOVED lines=12> */
.L_x_129:
[----:B------:R-:W-:Y:S05]  /*48f0*/  BSYNC B1 ;  /* 0x0000000000017941 */ /* 0x000fea0003800000 */
.L_x_128:
        /* <DEDUP_REMOVED lines=12> */
.L_x_131:
[----:B------:R-:W-:Y:S05]  /*49c0*/  BSYNC B1 ;  /* 0x0000000000017941 */ /* 0x000fea0003800000 */
.L_x_130:
        /* <DEDUP_REMOVED lines=12> */
.L_x_133:
[----:B------:R-:W-:Y:S05]  /*4a90*/  BSYNC B1 ;  /* 0x0000000000017941 */ /* 0x000fea0003800000 */
.L_x_132:
        /* <DEDUP_REMOVED lines=12> */
.L_x_135:
[----:B------:R-:W-:Y:S05]  /*4b60*/  BSYNC B1 ;  /* 0x0000000000017941 */ /* 0x000fea0003800000 */
.L_x_134:
        /* <DEDUP_REMOVED lines=12> */
.L_x_137:
[----:B------:R-:W-:Y:S05]  /*4c30*/  BSYNC B1 ;  /* 0x0000000000017941 */ /* 0x000fea0003800000 */
.L_x_136:
        /* <DEDUP_REMOVED lines=12> */
.L_x_139:
[----:B------:R-:W-:Y:S05]  /*4d00*/  BSYNC B1 ;  /* 0x0000000000017941 */ /* 0x000fea0003800000 */
.L_x_138:
        /* <DEDUP_REMOVED lines=12> */
.L_x_141:
[----:B------:R-:W-:Y:S05]  /*4dd0*/  BSYNC B1 ;  /* 0x0000000000017941 */ /* 0x000fea0003800000 */
.L_x_140:
        /* <DEDUP_REMOVED lines=12> */
.L_x_143:
[----:B------:R-:W-:Y:S05]  /*4ea0*/  BSYNC B1 ;  /* 0x0000000000017941 */ /* 0x000fea0003800000 */
.L_x_142:
        /* <DEDUP_REMOVED lines=12> */
.L_x_145:
[----:B------:R-:W-:Y:S05]  /*4f70*/  BSYNC B1 ;  /* 0x0000000000017941 */ /* 0x000fea0003800000 */
.L_x_144:
        /* <DEDUP_REMOVED lines=12> */
.L_x_147:
[----:B------:R-:W-:Y:S05]  /*5040*/  BSYNC B1 ;  /* 0x0000000000017941 */ /* 0x000fea0003800000 */
.L_x_146:
        /* <DEDUP_REMOVED lines=12> */
.L_x_149:
[----:B------:R-:W-:Y:S05]  /*5110*/  BSYNC B1 ;  /* 0x0000000000017941 */ /* 0x000fea0003800000 */
.L_x_148:
        /* <DEDUP_REMOVED lines=12> */
.L_x_151:
[----:B------:R-:W-:Y:S05]  /*51e0*/  BSYNC B1 ;  /* 0x0000000000017941 */ /* 0x000fea0003800000 */
.L_x_150:
[----:B-----5:R-:W-:Y:S01]  /*51f0*/  IMAD.U32 R8, R172, 0x10000, RZ ;  /* 0x00010000ac087824 */ /* 0x020fe200078e00ff */
[----:B------:R-:W-:Y:S01]  /*5200*/  ISETP.GT.AND P1, PT, R0, 0x79, P0 ;  /* 0x000000790000780c */ /* 0x000fe20000724270 */
[----:B------:R-:W-:Y:S01]  /*5210*/  BSSY B1, `(.L_x_152) ;  /* 0x000000c000017945 */ /* 0x000fe20003800000 */
[----:B------:R-:W-:Y:S01]  /*5220*/  IADD3 R153, P0, R153, 0x80, RZ ;  /* 0x0000008099997810 */ /* 0x000fe20007f1e0ff */
[----:B-1----:R-:W-:Y:S01]  /*5230*/  FMUL R91, R8, R155 ;  /* 0x0000009b085b7220 */ /* 0x002fe20000400000 */
[----:B------:R-:W-:-:S03]  /*5240*/  @P2 IMAD.MOV.U32 R8, RZ, RZ, R168 ;  /* 0x000000ffff082224 */ /* 0x000fc600078e00a8 */
[----:B------:R-:W-:-:S05]  /*5250*/  FFMA R91, R150, R154, R91 ;  /* 0x0000009a965b7223 */ /* 0x000fca000000005b */
[----:B------:R-:W-:-:S04]  /*5260*/  F2FP.BF16.F32.PACK_AB R91, RZ, R91 ;  /* 0x0000005bff5b723e */ /* 0x000fc800000010ff */
[----:B------:R-:W-:Y:S01]  /*5270*/  PRMT R90, R91, 0x7610, R90 ;  /* 0x000076105b5a7816 */ /* 0x000fe2000000005a */
[----:B------:R-:W-:Y:S01]  /*5280*/  IMAD.X R91, RZ, RZ, R9, P0 ;  /* 0x000000ffff5b7224 */ /* 0x000fe200000e0609 */
[----:B------:R-:W-:-:S05]  /*5290*/  @P2 MOV R9, R169 ;  /* 0x000000a900092202 */ /* 0x000fca0000000f00 */
[----:B------:R1:W-:Y:S01]  /*52a0*/  @P2 STG.E.U16 desc[UR36][R8.64+0xf0], R90 ;  /* 0x0000f05a08002986 */ /* 0x0003e2000c101524 */
[----:B------:R-:W-:Y:S05]  /*52b0*/  @!P1 BRA `(.L_x_153) ;  /* 0x0000000000049947 */ /* 0x000fea0003800000 */
[----:B------:R0:W5:Y:S02]  /*52c0*/  LDG.E.LTC128B.U16 R172, desc[UR36][R88.64+0xf2] ;  /* 0x0000f22458ac7981 */ /* 0x000164000c1e1520 */
.L_x_153:
[----:B------:R-:W-:Y:S05]  /*52d0*/  BSYNC B1 ;  /* 0x0000000000017941 */ /* 0x000fea0003800000 */
.L_x_152:
[----:B-1---5:R-:W-:Y:S01]  /*52e0*/  IMAD.U32 R8, R172, 0x10000, RZ ;  /* 0x00010000ac087824 */ /* 0x022fe200078e00ff */
[----:B------:R-:W-:Y:S01]  /*52f0*/  ISETP.GT.AND P0, PT, R3, 0x80, PT ;  /* 0x000000800300780c */ /* 0x000fe20003f04270 */
[-C--:B------:R-:W-:Y:S02]  /*5300*/  IMAD R90, R91, R14.reuse, RZ ;  /* 0x0000000e5b5a7224 */ /* 0x080fe400078e02ff */
[----:B0-2---:R-:W-:Y:S01]  /*5310*/  FMUL R88, R8, R155 ;  /* 0x0000009b08587220 */ /* 0x005fe20000400000 */
[----:B------:R-:W-:Y:S01]  /*5320*/  IMAD.WIDE.U32 R8, R153, R14, R156 ;  /* 0x0000000e99087225 */ /* 0x000fe200078e009c */
[----:B------:R-:W-:-:S03]  /*5330*/  ISETP.GT.AND P3, PT, R0, RZ, P0 ;  /* 0x000000ff0000720c */ /* 0x000fc60000764270 */
[----:B------:R-:W-:Y:S01]  /*5340*/  FFMA R151, R151, R154, R88 ;  /* 0x0000009a97977223 */ /* 0x000fe20000000058 */
[----:B------:R-:W-:Y:S01]  /*5350*/  IMAD R97, R153, R15, R90 ;  /* 0x0000000f99617224 */ /* 0x000fe200078e025a */
[----:B------:R-:W-:-:S03]  /*5360*/  LEA R88, P2, R8, R10, 0x1 ;  /* 0x0000000a08587211 */ /* 0x000fc600078408ff */
[----:B------:R-:W-:Y:S01]  /*5370*/  IMAD.IADD R9, R9, 0x1, R97 ;  /* 0x0000000109097824 */ /* 0x000fe200078e0261 */
[----:B------:R-:W-:-:S04]  /*5380*/  F2FP.BF16.F32.PACK_AB R151, RZ, R151 ;  /* 0x00000097ff97723e */ /* 0x000fc800000010ff */
[----:B------:R-:W-:Y:S01]  /*5390*/  LEA.HI.X R89, R8, R11, R9, 0x1, P2 ;  /* 0x0000000b08597211 */ /* 0x000fe200010f0c09 */
[----:B------:R0:W-:Y:S04]  /*53a0*/  @P1 STG.E.U16 desc[UR36][R168.64+0xf2], R151 ;  /* 0x0000f297a8001986 */ /* 0x0001e8000c101524 */
[----:B------:R-:W2:Y:S01]  /*53b0*/  @P3 LDG.E.LTC128B.U16 R172, desc[UR36][R88.64] ;  /* 0x0000002458ac3981 */ /* 0x000ea2000c1e1520 */
[----:B------:R-:W-:Y:S01]  /*53c0*/  IMAD.WIDE.U32 R8, R153, R14, R6 ;  /* 0x0000000e99087225 */ /* 0x000fe200078e0006 */
[----:B------:R-:W-:Y:S01]  /*53d0*/  SHF.L.U64.HI R95, R4, 0x8, R5 ;  /* 0x00000008045f7819 */ /* 0x000fe20000010205 */
[----:B------:R-:W-:Y:S01]  /*53e0*/  BSSY B1, `(.L_x_154) ;  /* 0x0000011000017945 */ /* 0x000fe20003800000 */
[----:B------:R-:W-:Y:S01]  /*53f0*/  ISETP.GT.AND P2, PT, R0, 0x1, P0 ;  /* 0x000000010000780c */ /* 0x000fe20000744270 */
[----:B------:R-:W-:-:S02]  /*5400*/  IMAD.IADD R9, R97, 0x1, R9 ;  /* 0x0000000161097824 */ /* 0x000fc400078e0209 */
[----:B------:R-:W-:Y:S02]  /*5410*/  IMAD.SHL.U32 R93, R4, 0x100, RZ ;  /* 0x00000100045d7824 */ /* 0x000fe400078e00ff */
[----:B--2---:R-:W-:-:S04]  /*5420*/  IMAD.U32 R90, R172, 0x10000, RZ ;  /* 0x00010000ac5a7824 */ /* 0x004fc800078e00ff */
[----:B------:R-:W-:Y:S01]  /*5430*/  FMUL R15, R90, R155 ;  /* 0x0000009b5a0f7220 */ /* 0x000fe20000400000 */
[----:B------:R-:W-:Y:S01]  /*5440*/  IMAD.WIDE.U32 R90, R23, R12, R8 ;  /* 0x0000000c175a7225 */ /* 0x000fe200078e0008 */
[----:B------:R-:W-:-:S03]  /*5450*/  IADD3 R8, P1, R93, R158, RZ ;  /* 0x0000009e5d087210 */ /* 0x000fc60007f3e0ff */
[----:B------:R-:W-:Y:S01]  /*5460*/  FFMA R15, R24, R154, R15 ;  /* 0x0000009a180f7223 */ /* 0x000fe2000000000f */
[----:B------:R-:W-:Y:S01]  /*5470*/  IMAD.IADD R5, R13, 0x1, R91 ;  /* 0x000000010d057824 */ /* 0x000fe200078e025b */
[C---:B------:R-:W-:Y:S01]  /*5480*/  LEA R4, P4, R90.reuse, R10, 0x1 ;  /* 0x0000000a5a047211 */ /* 0x040fe200078808ff */
[----:B------:R-:W-:Y:S02]  /*5490*/  IMAD.X R9, R95, 0x1, R159, P1 ;  /* 0x000000015f097824 */ /* 0x000fe400008e069f */
[----:B------:R-:W-:Y:S02]  /*54a0*/  F2FP.BF16.F32.PACK_AB R15, RZ, R15 ;  /* 0x0000000fff0f723e */ /* 0x000fe400000010ff */
[----:B------:R-:W-:-:S03]  /*54b0*/  LEA.HI.X R5, R90, R11, R5, 0x1, P4 ;  /* 0x0000000b5a057211 */ /* 0x000fc600020f0c05 */
[----:B------:R0:W-:Y:S01]  /*54c0*/  @P3 STG.E.U16 desc[UR36][R8.64], R15 ;  /* 0x0000000f08003986 */ /* 0x0001e2000c101524 */
[----:B------:R-:W-:Y:S05]  /*54d0*/  @!P2 BRA `(.L_x_155) ;  /* 0x000000000004a947 */ /* 0x000fea0003800000 */
[----:B------:R1:W5:Y:S02]  /*54e0*/  LDG.E.LTC128B.U16 R172, desc[UR36][R4.64+0x2] ;  /* 0x0000022404ac7981 */ /* 0x000364000c1e1520 */
.L_x_155:
[----:B------:R-:W-:Y:S05]  /*54f0*/  BSYNC B1 ;  /* 0x0000000000017941 */ /* 0x000fea0003800000 */
.L_x_154:
[----:B-----5:R-:W-:Y:S01]  /*5500*/  IMAD.U32 R24, R172, 0x10000, RZ ;  /* 0x00010000ac187824 */ /* 0x020fe200078e00ff */
[----:B------:R-:W-:Y:S01]  /*5510*/  ISETP.GT.AND P1, PT, R3, 0x88, PT ;  /* 0x000000880300780c */ /* 0x000fe20003f24270 */
[----:B0-----:R-:W-:Y:S01]  /*5520*/  IMAD.WIDE.U32 R14, R153, R14, R162 ;  /* 0x0000000e990e7225 */ /* 0x001fe200078e00a2 */
[----:B------:R-:W-:Y:S03]  /*5530*/  BSSY B1, `(.L_x_156) ;  /* 0x000000e000017945 */ /* 0x000fe60003800000 */
[----:B------:R-:W-:Y:S01]  /*5540*/  FMUL R24, R24, R155 ;  /* 0x0000009b18187220 */ /* 0x000fe20000400000 */
[----:B------:R-:W-:Y:S01]  /*5550*/  ISETP.GT.AND P3, PT, R0, RZ, P1 ;  /* 0x000000ff0000720c */ /* 0x000fe20000f64270 */
[----:B------:R-:W-:Y:S01]  /*5560*/  IMAD.IADD R97, R97, 0x1, R15 ;  /* 0x0000000161617824 */ /* 0x000fe200078e020f */
[----:B------:R-:W-:Y:S01]  /*5570*/  IADD3 R21, P5, R20, R14, RZ ;  /* 0x0000000e14157210 */ /* 0x000fe20007fbe0ff */
[----:B------:R-:W-:Y:S01]  /*5580*/  FFMA R24, R25, R154, R24 ;  /* 0x0000009a19187223 */ /* 0x000fe20000000018 */
[----:B------:R-:W-:-:S02]  /*5590*/  IADD3 R20, P4, R6, R14, RZ ;  /* 0x0000000e06147210 */ /* 0x000fc40007f9e0ff */
[----:B------:R-:W-:Y:S02]  /*55a0*/  IADD3.X R156, R97, R157, RZ, P5, !PT ;  /* 0x0000009d619c7210 */ /* 0x000fe40002ffe4ff */
[----:B------:R-:W-:Y:S02]  /*55b0*/  F2FP.BF16.F32.PACK_AB R24, RZ, R24 ;  /* 0x00000018ff18723e */ /* 0x000fe400000010ff */
[----:B------:R-:W-:-:S03]  /*55c0*/  LEA R14, P5, R21, R10, 0x1 ;  /* 0x0000000a150e7211 */ /* 0x000fc600078a08ff */
[----:B------:R0:W-:Y:S01]  /*55d0*/  @P2 STG.E.U16 desc[UR36][R8.64+0x2], R24 ;  /* 0x0000021808002986 */ /* 0x0001e2000c101524 */
[----:B------:R-:W-:Y:S01]  /*55e0*/  LEA.HI.X R15, R21, R11, R156, 0x1, P5 ;  /* 0x0000000b150f7211 */ /* 0x000fe200028f0c9c */
[----:B------:R-:W-:Y:S08]  /*55f0*/  @!P3 BRA `(.L_x_157) ;  /* 0x000000000004b947 */ /* 0x000ff00003800000 */
[----:B------:R2:W5:Y:S02]  /*5600*/  LDG.E.LTC128B.U16 R172, desc[UR36][R14.64] ;  /* 0x000000240eac7981 */ /* 0x000564000c1e1520 */
.L_x_157:
[----:B------:R-:W-:Y:S05]  /*5610*/  BSYNC B1 ;  /* 0x0000000000017941 */ /* 0x000fea0003800000 */
.L_x_156:
[----:B-----5:R-:W-:Y:S01]  /*5620*/  IMAD.U32 R6, R172, 0x10000, RZ ;  /* 0x00010000ac067824 */ /* 0x020fe200078e00ff */
[----:B------:R-:W-:Y:S01]  /*5630*/  ISETP.GT.AND P2, PT, R0, 0x1, P1 ;  /* 0x000000010000780c */ /* 0x000fe20000f44270 */
[----:B------:R-:W-:Y:S01]  /*5640*/  IMAD.X R21, R7, 0x1, R97, P4 ;  /* 0x0000000107157824 */ /* 0x000fe200020e0661 */
[----:B------:R-:W-:Y:S01]  /*5650*/  BSSY B1, `(.L_x_158) ;  /* 0x000000d000017945 */ /* 0x000fe20003800000 */
[----:B------:R-:W-:Y:S01]  /*5660*/  FMUL R3, R6, R155 ;  /* 0x0000009b06037220 */ /* 0x000fe20000400000 */
[----:B------:R-:W-:Y:S01]  /*5670*/  IADD3 R6, P4, R8, R165, RZ ;  /* 0x000000a508067210 */ /* 0x000fe20007f9e0ff */
[----:B--2---:R-:W-:-:S04]  /*5680*/  IMAD.WIDE.U32 R14, R23, R12, R20 ;  /* 0x0000000c170e7225 */ /* 0x004fc800078e0014 */
[----:B------:R-:W-:Y:S01]  /*5690*/  FFMA R3, R26, R154, R3 ;  /* 0x0000009a1a037223 */ /* 0x000fe20000000003 */
[----:B------:R-:W-:Y:S01]  /*56a0*/  IMAD.X R7, R9, 0x1, R167, P4 ;  /* 0x0000000109077824 */ /* 0x000fe200020e06a7 */
[----:B------:R-:W-:Y:S01]  /*56b0*/  LEA R10, P5, R14, R10, 0x1 ;  /* 0x0000000a0e0a7211 */ /* 0x000fe200078a08ff */
[----:B------:R-:W-:Y:S02]  /*56c0*/  IMAD.IADD R13, R13, 0x1, R15 ;  /* 0x000000010d0d7824 */ /* 0x000fe400078e020f */
[----:B------:R-:W-:-:S03]  /*56d0*/  F2FP.BF16.F32.PACK_AB R3, RZ, R3 ;  /* 0x00000003ff03723e */ /* 0x000fc600000010ff */
[----:B------:R-:W-:Y:S02]  /*56e0*/  LEA.HI.X R11, R14, R11, R13, 0x1, P5 ;  /* 0x0000000b0e0b7211 */ /* 0x000fe400028f0c0d */
[----:B------:R2:W-:Y:S01]  /*56f0*/  @P3 STG.E.U16 desc[UR36][R6.64], R3 ;  /* 0x0000000306003986 */ /* 0x0005e2000c101524 */
[----:B------:R-:W-:Y:S05]  /*5700*/  @!P2 BRA `(.L_x_159) ;  /* 0x000000000004a947 */ /* 0x000fea0003800000 */
[----:B------:R0:W5:Y:S02]  /*5710*/  LDG.E.LTC128B.U16 R172, desc[UR36][R10.64+0x2] ;  /* 0x000002240aac7981 */ /* 0x000164000c1e1520 */
.L_x_159:
[----:B------:R-:W-:Y:S05]  /*5720*/  BSYNC B1 ;  /* 0x0000000000017941 */ /* 0x000fea0003800000 */
.L_x_158:
[----:B-----5:R-:W-:Y:S01]  /*5730*/  IMAD.U32 R12, R172, 0x10000, RZ ;  /* 0x00010000ac0c7824 */ /* 0x020fe200078e00ff */
[----:B------:R-:W-:Y:S01]  /*5740*/  ISETP.GT.AND P3, PT, R0, 0x8, P0 ;  /* 0x000000080000780c */ /* 0x000fe20000764270 */
[----:B------:R-:W-:Y:S02]  /*5750*/  BSSY B1, `(.L_x_160) ;  /* 0x0000007000017945 */ /* 0x000fe40003800000 */
[----:B------:R-:W-:-:S04]  /*5760*/  FMUL R12, R12, R155 ;  /* 0x0000009b0c0c7220 */ /* 0x000fc80000400000 */
[----:B------:R-:W-:-:S05]  /*5770*/  FFMA R12, R27, R154, R12 ;  /* 0x0000009a1b0c7223 */ /* 0x000fca000000000c */
[----:B------:R-:W-:-:S05]  /*5780*/  F2FP.BF16.F32.PACK_AB R12, RZ, R12 ;  /* 0x0000000cff0c723e */ /* 0x000fca00000010ff */
[----:B------:R0:W-:Y:S01]  /*5790*/  @P2 STG.E.U16 desc[UR36][R6.64+0x2], R12 ;  /* 0x0000020c06002986 */ /* 0x0001e2000c101524 */
[----:B------:R-:W-:Y:S05]  /*57a0*/  @!P3 BRA `(.L_x_161) ;  /* 0x000000000004b947 */ /* 0x000fea0003800000 */
[----:B------:R0:W5:Y:S02]  /*57b0*/  LDG.E.LTC128B.U16 R172, desc[UR36][R4.64+0x10] ;  /* 0x0000102404ac7981 */ /* 0x000164000c1e1520 */
.L_x_161:
[----:B------:R-:W-:Y:S05]  /*57c0*/  BSYNC B1 ;  /* 0x0000000000017941 */ /* 0x000fea0003800000 */
.L_x_160:
[----:B0-2--5:R-:W-:Y:S01]  /*57d0*/  IMAD.U32 R6, R172, 0x10000, RZ ;  /* 0x00010000ac067824 */ /* 0x025fe200078e00ff */
[----:B------:R-:W-:Y:S01]  /*57e0*/  ISETP.GT.AND P2, PT, R0, 0x9, P0 ;  /* 0x000000090000780c */ /* 0x000fe20000744270 */
[----:B------:R-:W-:Y:S01]  /*57f0*/  IMAD.MOV.U32 R7, RZ, RZ, R9 ;  /* 0x000000ffff077224 */ /* 0x000fe200078e0009 */
[----:B------:R-:W-:Y:S01]  /*5800*/  BSSY B1, `(.L_x_162) ;  /* 0x0000008000017945 */ /* 0x000fe20003800000 */
[----:B------:R-:W-:Y:S01]  /*5810*/  FMUL R3, R6, R155 ;  /* 0x0000009b06037220 */ /* 0x000fe20000400000 */
[----:B------:R-:W-:-:S03]  /*5820*/  IMAD.MOV.U32 R6, RZ, RZ, R8 ;  /* 0x000000ffff067224 */ /* 0x000fc600078e0008 */
[----:B------:R-:W-:-:S05]  /*5830*/  FFMA R3, R28, R154, R3 ;  /* 0x0000009a1c037223 */ /* 0x000fca0000000003 */
[----:B------:R-:W-:-:S05]  /*5840*/  F2FP.BF16.F32.PACK_AB R3, RZ, R3 ;  /* 0x00000003ff03723e */ /* 0x000fca00000010ff */
[----:B------:R0:W-:Y:S01]  /*5850*/  @P3 STG.E.U16 desc[UR36][R6.64+0x10], R3 ;  /* 0x0000100306003986 */ /* 0x0001e2000c101524 */
[----:B------:R-:W-:Y:S05]  /*5860*/  @!P2 BRA `(.L_x_163) ;  /* 0x000000000004a947 */ /* 0x000fea0003800000 */
[----:B------:R2:W5:Y:S02]  /*5870*/  LDG.E.LTC128B.U16 R172, desc[UR36][R4.64+0x12] ;  /* 0x0000122404ac7981 */ /* 0x000564000c1e1520 */
.L_x_163:
[----:B------:R-:W-:Y:S05]  /*5880*/  BSYNC B1 ;  /* 0x0000000000017941 */ /* 0x000fea0003800000 */
.L_x_162:
        /* <DEDUP_REMOVED lines=9> */
.L_x_165:
[----:B------:R-:W-:Y:S05]  /*5920*/  BSYNC B1 ;  /* 0x0000000000017941 */ /* 0x000fea0003800000 */
.L_x_164:
[----:B0----5:R-:W-:Y:S01]  /*5930*/  SHF.L.U32 R12, R172, 0x10, RZ ;  /* 0x00000010ac0c7819 */ /* 0x021fe200000006ff */
[----:B------:R-:W-:Y:S01]  /*5940*/  BSSY B1, `(.L_x_166) ;  /* 0x000000a000017945 */ /* 0x000fe20003800000 */
[----:B------:R-:W-:Y:S02]  /*5950*/  IADD3 R8, P3, R165, R8, RZ ;  /* 0x00000008a5087210 */ /* 0x000fe40007f7e0ff */
[----:B------:R-:W-:Y:S01]  /*5960*/  ISETP.GT.AND P2, PT, R0, 0x9, P1 ;  /* 0x000000090000780c */ /* 0x000fe20000f44270 */
[----:B------:R-:W-:Y:S02]  /*5970*/  FMUL R3, R12, R155 ;  /* 0x0000009b0c037220 */ /* 0x000fe40000400000 */
[----:B------:R-:W-:Y:S02]  /*5980*/  IMAD.X R9, R167, 0x1, R9, P3 ;  /* 0x00000001a7097824 */ /* 0x000fe400018e0609 */
[----:B------:R-:W-:-:S05]  /*5990*/  FFMA R3, R30, R154, R3 ;  /* 0x0000009a1e037223 */ /* 0x000fca0000000003 */
[----:B------:R-:W-:-:S05]  /*59a0*/  F2FP.BF16.F32.PACK_AB R3, RZ, R3 ;  /* 0x00000003ff03723e */ /* 0x000fca00000010ff */
[----:B------:R0:W-:Y:S01]  /*59b0*/  @P4 STG.E.U16 desc[UR36][R8.64+0x10], R3 ;  /* 0x0000100308004986 */ /* 0x0001e2000c101524 */
[----:B------:R-:W-:Y:S05]  /*59c0*/  @!P2 BRA `(.L_x_167) ;  /* 0x000000000004a947 */ /* 0x000fea0003800000 */
[----:B------:R0:W5:Y:S02]  /*59d0*/  LDG.E.LTC128B.U16 R172, desc[UR36][R10.64+0x12] ;  /* 0x000012240aac7981 */ /* 0x000164000c1e1520 */
.L_x_167:
[----:B------:R-:W-:Y:S05]  /*59e0*/  BSYNC B1 ;  /* 0x0000000000017941 */ /* 0x000fea0003800000 */
.L_x_166:
[----:B0----5:R-:W-:Y:S01]  /*59f0*/  IMAD.U32 R8, R172, 0x10000, RZ ;  /* 0x00010000ac087824 */ /* 0x021fe200078e00ff */
[----:B------:R-:W-:Y:S01]  /*5a00*/  ISETP.GT.AND P3, PT, R0, 0x10, P0 ;  /* 0x000000100000780c */ /* 0x000fe20000764270 */
[----:B------:R-:W-:Y:S02]  /*5a10*/  BSSY B1, `(.L_x_168) ;  /* 0x0000009000017945 */ /* 0x000fe40003800000 */
[----:B------:R-:W-:-:S04]  /*5a20*/  FMUL R8, R8, R155 ;  /* 0x0000009b08087220 */ /* 0x000fc80000400000 */
[----:B------:R-:W-:Y:S01]  /*5a30*/  FFMA R31, R31, R154, R8 ;  /* 0x0000009a1f1f7223 */ /* 0x000fe20000000008 */
[----:B------:R-:W-:-:S04]  /*5a40*/  IADD3 R8, P4, P5, R165, R158, R93 ;  /* 0x0000009ea5087210 */ /* 0x000fc80007d9e05d */
[----:B------:R-:W-:Y:S02]  /*5a50*/  F2FP.BF16.F32.PACK_AB R31, RZ, R31 ;  /* 0x0000001fff1f723e */ /* 0x000fe400000010ff */
[----:B------:R-:W-:-:S05]  /*5a60*/  IADD3.X R9, R167, R159, R95, P4, P5 ;  /* 0x0000009fa7097210 */ /* 0x000fca00027ea45f */
[----:B------:R0:W-:Y:S01]  /*5a70*/  @P2 STG.E.U16 desc[UR36][R8.64+0x12], R31 ;  /* 0x0000121f08002986 */ /* 0x0001e2000c101524 */
[----:B------:R-:W-:Y:S05]  /*5a80*/  @!P3 BRA `(.L_x_169) ;  /* 0x000000000004b947 */ /* 0x000fea0003800000 */
[----:B------:R0:W5:Y:S02]  /*5a90*/  LDG.E.LTC128B.U16 R172, desc[UR36][R4.64+0x20] ;  /* 0x0000202404ac7981 */ /* 0x000164000c1e1520 */
.L_x_169:
[----:B------:R-:W-:Y:S05]  /*5aa0*/  BSYNC B1 ;  /* 0x0000000000017941 */ /* 0x000fea0003800000 */
.L_x_168:
        /* <DEDUP_REMOVED lines=9> */
.L_x_171:
[----:B------:R-:W-:Y:S05]  /*5b40*/  BSYNC B1 ;  /* 0x0000000000017941 */ /* 0x000fea0003800000 */
.L_x_170:
        /* <DEDUP_REMOVED lines=9> */
.L_x_173:
[----:B------:R-:W-:Y:S05]  /*5be0*/  BSYNC B1 ;  /* 0x0000000000017941 */ /* 0x000fea0003800000 */
.L_x_172:
[----:B0----5:R-:W-:Y:S01]  /*5bf0*/  IMAD.U32 R12, R172, 0x10000, RZ ;  /* 0x00010000ac0c7824 */ /* 0x021fe200078e00ff */
        /* <DEDUP_REMOVED lines=8> */
.L_x_175:
[----:B------:R-:W-:Y:S05]  /*5c80*/  BSYNC B1 ;  /* 0x0000000000017941 */ /* 0x000fea0003800000 */
.L_x_174:
        /* <DEDUP_REMOVED lines=9> */
.L_x_177:
[----:B------:R-:W-:Y:S05]  /*5d20*/  BSYNC B1 ;  /* 0x0000000000017941 */ /* 0x000fea0003800000 */
.L_x_176:
        /* <DEDUP_REMOVED lines=9> */
.L_x_179:
[----:B------:R-:W-:Y:S05]  /*5dc0*/  BSYNC B1 ;  /* 0x0000000000017941 */ /* 0x000fea0003800000 */
.L_x_178:
        /* <DEDUP_REMOVED lines=9> */
.L_x_181:
[----:B------:R-:W-:Y:S05]  /*5e60*/  BSYNC B1 ;  /* 0x0000000000017941 */ /* 0x000fea0003800000 */
.L_x_180:
        /* <DEDUP_REMOVED lines=9> */
.L_x_183:
[----:B------:R-:W-:Y:S05]  /*5f00*/  BSYNC B1 ;  /* 0x0000000000017941 */ /* 0x000fea0003800000 */
.L_x_182:
[----:B-----5:R-:W-:Y:S01]  /*5f10*/  SHF.L.U32 R12, R172, 0x10, RZ ;  /* 0x00000010ac0c7819 */ /* 0x020fe200000006ff */
[----:B------:R-:W-:Y:S01]  /*5f20*/  BSSY B1, `(.L_x_184) ;  /* 0x0000008000017945 */ /* 0x000fe20003800000 */
[----:B------:R-:W-:-:S03]  /*5f30*/  ISETP.GT.AND P3, PT, R0, 0x20, P0 ;  /* 0x000000200000780c */ /* 0x000fc60000764270 */
[----:B------:R-:W-:-:S04]  /*5f40*/  FMUL R12, R12, R155 ;  /* 0x0000009b0c0c7220 */ /* 0x000fc80000400000 */
[----:B------:R-:W-:-:S05]  /*5f50*/  FFMA R12, R39, R154, R12 ;  /* 0x0000009a270c7223 */ /* 0x000fca000000000c */
[----:B------:R-:W-:-:S05]  /*5f60*/  F2FP.BF16.F32.PACK_AB R12, RZ, R12 ;  /* 0x0000000cff0c723e */ /* 0x000fca00000010ff */
[----:B------:R0:W-:Y:S01]  /*5f70*/  @P2 STG.E.U16 desc[UR36][R8.64+0x32], R12 ;  /* 0x0000320c08002986 */ /* 0x0001e2000c101524 */
[----:B------:R-:W-:Y:S05]  /*5f80*/  @!P3 BRA `(.L_x_185) ;  /* 0x000000000004b947 */ /* 0x000fea0003800000 */
[----:B------:R0:W5:Y:S02]  /*5f90*/  LDG.E.LTC128B.U16 R172, desc[UR36][R4.64+0x40] ;  /* 0x0000402404ac7981 */ /* 0x000164000c1e1520 */
.L_x_185:
[----:B------:R-:W-:Y:S05]  /*5fa0*/  BSYNC B1 ;  /* 0x0000000000017941 */ /* 0x000fea0003800000 */
.L_x_184:
        /* <DEDUP_REMOVED lines=9> */
.L_x_187:
[----:B------:R-:W-:Y:S05]  /*6040*/  BSYNC B1 ;  /* 0x0000000000017941 */ /* 0x000fea0003800000 */
.L_x_186:
        /* <DEDUP_REMOVED lines=9> */
.L_x_189:
[----:B------:R-:W-:Y:S05]  /*60e0*/  BSYNC B1 ;  /* 0x0000000000017941 */ /* 0x000fea0003800000 */
.L_x_188:
        /* <DEDUP_REMOVED lines=9> */
.L_x_191:
[----:B------:R-:W-:Y:S05]  /*6180*/  BSYNC B1 ;  /* 0x0000000000017941 */ /* 0x000fea0003800000 */
.L_x_190:
        /* <DEDUP_REMOVED lines=9> */
.L_x_193:
[----:B------:R-:W-:Y:S05]  /*6220*/  BSYNC B1 ;  /* 0x0000000000017941 */ /* 0x000fea0003800000 */
.L_x_192:
        /* <DEDUP_REMOVED lines=9> */
.L_x_195:
[----:B------:R-:W-:Y:S05]  /*62c0*/  BSYNC B1 ;  /* 0x0000000000017941 */ /* 0x000fea0003800000 */
.L_x_194:
        /* <DEDUP_REMOVED lines=9> */
.L_x_197:
[----:B------:R-:W-:Y:S05]  /*6360*/  BSYNC B1 ;  /* 0x0000000000017941 */ /* 0x000fea0003800000 */
.L_x_196:
        /* <DEDUP_REMOVED lines=9> */
.L_x_199:
[----:B------:R-:W-:Y:S05]  /*6400*/  BSYNC B1 ;  /* 0x0000000000017941 */ /* 0x000fea0003800000 */
.L_x_198:
        /* <DEDUP_REMOVED lines=9> */
.L_x_201:
[----:B------:R-:W-:Y:S05]  /*64a0*/  BSYNC B1 ;  /* 0x0000000000017941 */ /* 0x000fea0003800000 */
.L_x_200:
        /* <DEDUP_REMOVED lines=9> */
.L_x_203:
[----:B------:R-:W-:Y:S05]  /*6540*/  BSYNC B1 ;  /* 0x0000000000017941 */ /* 0x000fea0003800000 */
.L_x_202:
        /* <DEDUP_REMOVED lines=9> */
.L_x_205:
[----:B------:R-:W-:Y:S05]  /*65e0*/  BSYNC B1 ;  /* 0x0000000000017941 */ /* 0x000fea0003800000 */
.L_x_204:
        /* <DEDUP_REMOVED lines=9> */
.L_x_207:
[----:B------:R-:W-:Y:S05]  /*6680*/  BSYNC B1 ;  /* 0x0000000000017941 */ /* 0x000fea0003800000 */
.L_x_206:
        /* <DEDUP_REMOVED lines=9> */
.L_x_209:
[----:B------:R-:W-:Y:S05]  /*6720*/  BSYNC B1 ;  /* 0x0000000000017941 */ /* 0x000fea0003800000 */
.L_x_208:
        /* <DEDUP_REMOVED lines=9> */
.L_x_211:
[----:B------:R-:W-:Y:S05]  /*67c0*/  BSYNC B1 ;  /* 0x0000000000017941 */ /* 0x000fea0003800000 */
.L_x_210:
        /* <DEDUP_REMOVED lines=9> */
.L_x_213:
[----:B------:R-:W-:Y:S05]  /*6860*/  BSYNC B1 ;  /* 0x0000000000017941 */ /* 0x000fea0003800000 */
.L_x_212:
        /* <DEDUP_REMOVED lines=9> */
.L_x_215:
[----:B------:R-:W-:Y:S05]  /*6900*/  BSYNC B1 ;  /* 0x0000000000017941 */ /* 0x000fea0003800000 */
.L_x_214:
        /* <DEDUP_REMOVED lines=9> */
.L_x_217:
[----:B------:R-:W-:Y:S05]  /*69a0*/  BSYNC B1 ;  /* 0x0000000000017941 */ /* 0x000fea0003800000 */
.L_x_216:
        /* <DEDUP_REMOVED lines=9> */
.L_x_219:
[----:B------:R-:W-:Y:S05]  /*6a40*/  BSYNC B1 ;  /* 0x0000000000017941 */ /* 0x000fea0003800000 */
.L_x_218:
        /* <DEDUP_REMOVED lines=9> */
.L_x_221:
[----:B------:R-:W-:Y:S05]  /*6ae0*/  BSYNC B1 ;  /* 0x0000000000017941 */ /* 0x000fea0003800000 */
.L_x_220:
        /* <DEDUP_REMOVED lines=9> */
.L_x_223:
[----:B------:R-:W-:Y:S05]  /*6b80*/  BSYNC B1 ;  /* 0x0000000000017941 */ /* 0x000fea0003800000 */
.L_x_222:
        /* <DEDUP_REMOVED lines=9> */
.L_x_225:
[----:B------:R-:W-:Y:S05]  /*6c20*/  BSYNC B1 ;  /* 0x0000000000017941 */ /* 0x000fea0003800000 */
.L_x_224:
        /* <DEDUP_REMOVED lines=9> */
.L_x_227:
[----:B------:R-:W-:Y:S05]  /*6cc0*/  BSYNC B1 ;  /* 0x0000000000017941 */ /* 0x000fea0003800000 */
.L_x_226:
        /* <DEDUP_REMOVED lines=9> */
.L_x_229:
[----:B------:R-:W-:Y:S05]  /*6d60*/  BSYNC B1 ;  /* 0x0000000000017941 */ /* 0x000fea0003800000 */
.L_x_228:
        /* <DEDUP_REMOVED lines=9> */
.L_x_231:
[----:B------:R-:W-:Y:S05]  /*6e00*/  BSYNC B1 ;  /* 0x0000000000017941 */ /* 0x000fea0003800000 */
.L_x_230:
        /* <DEDUP_REMOVED lines=9> */
.L_x_233:
[----:B------:R-:W-:Y:S05]  /*6ea0*/  BSYNC B1 ;  /* 0x0000000000017941 */ /* 0x000fea0003800000 */
.L_x_232:
        /* <DEDUP_REMOVED lines=9> */
.L_x_235:
[----:B------:R-:W-:Y:S05]  /*6f40*/  BSYNC B1 ;  /* 0x0000000000017941 */ /* 0x000fea0003800000 */
.L_x_234:
        /* <DEDUP_REMOVED lines=9> */
.L_x_237:
[----:B------:R-:W-:Y:S05]  /*6fe0*/  BSYNC B1 ;  /* 0x0000000000017941 */ /* 0x000fea0003800000 */
.L_x_236:
        /* <DEDUP_REMOVED lines=9> */
.L_x_239:
[----:B------:R-:W-:Y:S05]  /*7080*/  BSYNC B1 ;  /* 0x0000000000017941 */ /* 0x000fea0003800000 */
.L_x_238:
        /* <DEDUP_REMOVED lines=9> */
.L_x_241:
[----:B------:R-:W-:Y:S05]  /*7120*/  BSYNC B1 ;  /* 0x0000000000017941 */ /* 0x000fea0003800000 */
.L_x_240:
        /* <DEDUP_REMOVED lines=9> */
.L_x_243:
[----:B------:R-:W-:Y:S05]  /*71c0*/  BSYNC B1 ;  /* 0x0000000000017941 */ /* 0x000fea0003800000 */
.L_x_242:
        /* <DEDUP_REMOVED lines=9> */
.L_x_245:
[----:B------:R-:W-:Y:S05]  /*7260*/  BSYNC B1 ;  /* 0x0000000000017941 */ /* 0x000fea0003800000 */
.L_x_244:
        /* <DEDUP_REMOVED lines=9> */
.L_x_247:
[----:B------:R-:W-:Y:S05]  /*7300*/  BSYNC B1 ;  /* 0x0000000000017941 */ /* 0x000fea0003800000 */
.L_x_246:
        /* <DEDUP_REMOVED lines=9> */
.L_x_249:
[----:B------:R-:W-:Y:S05]  /*73a0*/  BSYNC B1 ;  /* 0x0000000000017941 */ /* 0x000fea0003800000 */
.L_x_248:
        /* <DEDUP_REMOVED lines=9> */
.L_x_251:
[----:B------:R-:W-:Y:S05]  /*7440*/  BSYNC B1 ;  /* 0x0000000000017941 */ /* 0x000fea0003800000 */
.L_x_250:
        /* <DEDUP_REMOVED lines=9> */
.L_x_253:
[----:B------:R-:W-:Y:S05]  /*74e0*/  BSYNC B1 ;  /* 0x0000000000017941 */ /* 0x000fea0003800000 */
.L_x_252:
        /* <DEDUP_REMOVED lines=9> */
.L_x_255:
[----:B------:R-:W-:Y:S05]  /*7580*/  BSYNC B1 ;  /* 0x0000000000017941 */ /* 0x000fea0003800000 */
.L_x_254:
        /* <DEDUP_REMOVED lines=9> */
.L_x_257:
[----:B------:R-:W-:Y:S05]  /*7620*/  BSYNC B1 ;  /* 0x0000000000017941 */ /* 0x000fea0003800000 */
.L_x_256:
        /* <DEDUP_REMOVED lines=9> */
.L_x_259:
[----:B------:R-:W-:Y:S05]  /*76c0*/  BSYNC B1 ;  /* 0x0000000000017941 */ /* 0x000fea0003800000 */
.L_x_258:
        /* <DEDUP_REMOVED lines=9> */
.L_x_261:
[----:B------:R-:W-:Y:S05]  /*7760*/  BSYNC B1 ;  /* 0x0000000000017941 */ /* 0x000fea0003800000 */
.L_x_260:
        /* <DEDUP_REMOVED lines=9> */
.L_x_263:
[----:B------:R-:W-:Y:S05]  /*7800*/  BSYNC B1 ;  /* 0x0000000000017941 */ /* 0x000fea0003800000 */
.L_x_262:
        /* <DEDUP_REMOVED lines=9> */
.L_x_265:
[----:B------:R-:W-:Y:S05]  /*78a0*/  BSYNC B1 ;  /* 0x0000000000017941 */ /* 0x000fea0003800000 */
.L_x_264:
        /* <DEDUP_REMOVED lines=9> */
.L_x_267:
[----:B------:R-:W-:Y:S05]  /*7940*/  BSYNC B1 ;  /* 0x0000000000017941 */ /* 0x000fea0003800000 */
.L_x_266:
        /* <DEDUP_REMOVED lines=9> */
.L_x_269:
[----:B------:R-:W-:Y:S05]  /*79e0*/  BSYNC B1 ;  /* 0x0000000000017941 */ /* 0x000fea0003800000 */
.L_x_268:
        /* <DEDUP_REMOVED lines=9> */
.L_x_271:
[----:B------:R-:W-:Y:S05]  /*7a80*/  BSYNC B1 ;  /* 0x0000000000017941 */ /* 0x000fea0003800000 */
.L_x_270:
        /* <DEDUP_REMOVED lines=9> */
.L_x_273:
[----:B------:R-:W-:Y:S05]  /*7b20*/  BSYNC B1 ;  /* 0x0000000000017941 */ /* 0x000fea0003800000 */
.L_x_272:
        /* <DEDUP_REMOVED lines=9> */
.L_x_275:
[----:B------:R-:W-:Y:S05]  /*7bc0*/  BSYNC B1 ;  /* 0x0000000000017941 */ /* 0x000fea0003800000 */
.L_x_274:
[----:B012--5:R-:W-:Y:S01]  /*7bd0*/  IMAD.U32 R4, R172, 0x10000, RZ ;  /* 0x00010000ac047824 */ /* 0x027fe200078e00ff */
        /* <DEDUP_REMOVED lines=8> */
.L_x_277:
[----:B------:R-:W-:Y:S05]  /*7c60*/  BSYNC B1 ;  /* 0x0000000000017941 */ /* 0x000fea0003800000 */
.L_x_276:
[----:B0----5:R-:W-:Y:S01]  /*7c70*/  IMAD.U32 R4, R172, 0x10000, RZ ;  /* 0x00010000ac047824 */ /* 0x021fe200078e00ff */
[----:B------:R-:W-:Y:S01]  /*7c80*/  ISETP.GT.AND P1, PT, R0, 0x79, P1 ;  /* 0x000000790000780c */ /* 0x000fe20000f24270 */
[----:B------:R-:W-:Y:S01]  /*7c90*/  @P2 IMAD.MOV.U32 R5, RZ, RZ, R9 ;  /* 0x000000ffff052224 */ /* 0x000fe200078e0009 */
[----:B------:R-:W-:Y:S01]  /*7ca0*/  BSSY B1, `(.L_x_278) ;  /* 0x0000008000017945 */ /* 0x000fe20003800000 */
[----:B------:R-:W-:Y:S01]  /*7cb0*/  FMUL R3, R4, R155 ;  /* 0x0000009b04037220 */ /* 0x000fe20000400000 */
[----:B------:R-:W-:-:S03]  /*7cc0*/  @P2 IMAD.MOV.U32 R4, RZ, RZ, R8 ;  /* 0x000000ffff042224 */ /* 0x000fc600078e0008 */
[----:B------:R-:W-:-:S05]  /*7cd0*/  FFMA R3, R86, R154, R3 ;  /* 0x0000009a56037223 */ /* 0x000fca0000000003 */
[----:B------:R-:W-:-:S05]  /*7ce0*/  F2FP.BF16.F32.PACK_AB R3, RZ, R3 ;  /* 0x00000003ff03723e */ /* 0x000fca00000010ff */
[----:B------:R0:W-:Y:S01]  /*7cf0*/  @P2 STG.E.U16 desc[UR36][R4.64+0xf0], R3 ;  /* 0x0000f00304002986 */ /* 0x0001e2000c101524 */
[----:B------:R-:W-:Y:S05]  /*7d00*/  @!P1 BRA `(.L_x_279) ;  /* 0x0000000000049947 */ /* 0x000fea0003800000 */
[----:B------:R2:W5:Y:S02]  /*7d10*/  LDG.E.LTC128B.U16 R172, desc[UR36][R10.64+0xf2] ;  /* 0x0000f2240aac7981 */ /* 0x000564000c1e1520 */
.L_x_279:
[----:B------:R-:W-:Y:S05]  /*7d20*/  BSYNC B1 ;  /* 0x0000000000017941 */ /* 0x000fea0003800000 */
.L_x_278:
[----:B------:R-:W-:Y:S05]  /*7d30*/  @!P1 BRA `(.L_x_280) ;  /* 0x00000024004c9947 */ /* 0x000fea0003800000 */
[----:B-----5:R-:W-:-:S05]  /*7d40*/  SHF.L.U32 R172, R172, 0x10, RZ ;  /* 0x00000010acac7819 */ /* 0x020fca00000006ff */
[----:B------:R-:W-:-:S04]  /*7d50*/  FMUL R172, R172, R155 ;  /* 0x0000009bacac7220 */ /* 0x000fc80000400000 */
[----:B------:R-:W-:-:S05]  /*7d60*/  FFMA R172, R87, R154, R172 ;  /* 0x0000009a57ac7223 */ /* 0x000fca00000000ac */
[----:B------:R-:W-:-:S05]  /*7d70*/  F2FP.BF16.F32.PACK_AB R172, RZ, R172 ;  /* 0x000000acffac723e */ /* 0x000fca00000010ff */
[----:B------:R0:W-:Y:S01]  /*7d80*/  STG.E.U16 desc[UR36][R8.64+0xf2], R172 ;  /* 0x0000f2ac08007986 */ /* 0x0001e2000c101524 */
[----:B------:R-:W-:Y:S05]  /*7d90*/  BRA `(.L_x_280) ;  /* 0x0000002400347947 */ /* 0x000fea0003800000 */
.L_x_29:
[----:B------:R-:W-:Y:S01]  /*7da0*/  ULDC.64 UR4, c[0x0][0x5c0] ;  /* 0x0001700000047ab9 */ /* 0x000fe20000000a00 */
[-C--:B------:R-:W-:Y:S01]  /*7db0*/  FMUL R88, R88, R154.reuse ;  /* 0x0000009a58587220 */ /* 0x080fe20000400000 */
[----:B------:R-:W-:Y:S01]  /*7dc0*/  LEA R8, P0, R166, UR4, 0x1 ;  /* 0x00000004a6087c11 */ /* 0x000fe2000f8008ff */
[----:B------:R-:W-:Y:S01]  /*7dd0*/  IMAD.SHL.U32 R7, R4, 0x10, RZ ;  /* 0x0000001004077824 */ /* 0x000fe200078e00ff */
[----:B------:R-:W-:Y:S01]  /*7de0*/  ISETP.GT.AND P2, PT, R0, 0x1, P3 ;  /* 0x000000010000780c */ /* 0x000fe20001f44270 */
[-C--:B------:R-:W-:Y:S01]  /*7df0*/  FMUL R89, R89, R154.reuse ;  /* 0x0000009a59597220 */ /* 0x080fe20000400000 */
[----:B------:R-:W-:Y:S01]  /*7e00*/  LEA.HI.X R9, R166, UR5, R169, 0x1, P0 ;  /* 0x00000005a6097c11 */ /* 0x000fe200080f0ca9 */
[-C--:B------:R-:W-:Y:S01]  /*7e10*/  FMUL R90, R90, R154.reuse ;  /* 0x0000009a5a5a7220 */ /* 0x080fe20000400000 */
[----:B------:R-:W-:Y:S01]  /*7e20*/  ISETP.GT.AND P0, PT, R3, 0x8, PT ;  /* 0x000000080300780c */ /* 0x000fe20003f04270 */
[----:B------:R-:W-:Y:S01]  /*7e30*/  FMUL R91, R91, R154 ;  /* 0x0000009a5b5b7220 */ /* 0x000fe20000400000 */
[----:B------:R-:W-:Y:S01]  /*7e40*/  F2FP.BF16.F32.PACK_AB R88, RZ, R88 ;  /* 0x00000058ff58723e */ /* 0x000fe200000010ff */
[-C--:B------:R-:W-:Y:S01]  /*7e50*/  FMUL R92, R92, R154.reuse ;  /* 0x0000009a5c5c7220 */ /* 0x080fe20000400000 */
[----:B------:R-:W-:Y:S01]  /*7e60*/  ISETP.GT.AND P4, PT, R0, RZ, P0 ;  /* 0x000000ff0000720c */ /* 0x000fe20000784270 */
[----:B------:R-:W-:Y:S01]  /*7e70*/  FMUL R93, R93, R154 ;  /* 0x0000009a5d5d7220 */ /* 0x000fe20000400000 */
[----:B------:R-:W-:Y:S01]  /*7e80*/  SHF.L.U64.HI R6, R4, 0x4, R5 ;  /* 0x0000000404067819 */ /* 0x000fe20000010205 */
[----:B------:R-:W-:Y:S01]  /*7e90*/  @P1 STG.E.U16 desc[UR36][R8.64], R88 ;  /* 0x0000005808001986 */ /* 0x000fe2000c101524 */
[----:B------:R-:W-:Y:S01]  /*7ea0*/  IADD3 R10, P5, R7, R8, RZ ;  /* 0x00000008070a7210 */ /* 0x000fe20007fbe0ff */
[-C--:B------:R-:W-:Y:S01]  /*7eb0*/  FMUL R94, R94, R154.reuse ;  /* 0x0000009a5e5e7220 */ /* 0x080fe20000400000 */
[----:B------:R-:W-:Y:S01]  /*7ec0*/  ISETP.GT.AND P1, PT, R0, 0x1, P0 ;  /* 0x000000010000780c */ /* 0x000fe20000724270 */
[----:B------:R-:W-:Y:S01]  /*7ed0*/  FMUL R95, R95, R154 ;  /* 0x0000009a5f5f7220 */ /* 0x000fe20000400000 */
[----:B------:R-:W-:Y:S01]  /*7ee0*/  F2FP.BF16.F32.PACK_AB R89, RZ, R89 ;  /* 0x00000059ff59723e */ /* 0x000fe200000010ff */
[----:B------:R-:W-:Y:S01]  /*7ef0*/  IMAD.X R11, R6, 0x1, R9, P5 ;  /* 0x00000001060b7824 */ /* 0x000fe200028e0609 */
[----:B------:R-:W-:Y:S01]  /*7f00*/  F2FP.BF16.F32.PACK_AB R90, RZ, R90 ;  /* 0x0000005aff5a723e */ /* 0x000fe200000010ff */
[-C--:B------:R-:W-:Y:S01]  /*7f10*/  FMUL R96, R96, R154.reuse ;  /* 0x0000009a60607220 */ /* 0x080fe20000400000 */
[----:B------:R-:W-:Y:S01]  /*7f20*/  F2FP.BF16.F32.PACK_AB R91, RZ, R91 ;  /* 0x0000005bff5b723e */ /* 0x000fe200000010ff */
[----:B------:R-:W-:Y:S01]  /*7f30*/  @P2 STG.E.U16 desc[UR36][R8.64+0x2], R89 ;  /* 0x0000025908002986 */ /* 0x000fe2000c101524 */
[C---:B------:R-:W-:Y:S01]  /*7f40*/  ISETP.GT.AND P5, PT, R0.reuse, 0x9, P3 ;  /* 0x000000090000780c */ /* 0x040fe20001fa4270 */
[-C--:B------:R-:W-:Y:S01]  /*7f50*/  FMUL R97, R97, R154.reuse ;  /* 0x0000009a61617220 */ /* 0x080fe20000400000 */
[C---:B------:R-:W-:Y:S01]  /*7f60*/  ISETP.GT.AND P2, PT, R0.reuse, 0x8, P0 ;  /* 0x000000080000780c */ /* 0x040fe20000744270 */
[----:B------:R-:W-:Y:S01]  /*7f70*/  @P4 STG.E.U16 desc[UR36][R10.64], R90 ;  /* 0x0000005a0a004986 */ /* 0x000fe2000c101524 */
[----:B------:R-:W-:Y:S01]  /*7f80*/  ISETP.GT.AND P4, PT, R0, 0x8, P3 ;  /* 0x000000080000780c */ /* 0x000fe20001f84270 */
[----:B------:R-:W-:Y:S01]  /*7f90*/  FMUL R98, R98, R154 ;  /* 0x0000009a62627220 */ /* 0x000fe20000400000 */
[----:B------:R-:W-:Y:S01]  /*7fa0*/  F2FP.BF16.F32.PACK_AB R92, RZ, R92 ;  /* 0x0000005cff5c723e */ /* 0x000fe200000010ff */
[----:B------:R-:W-:Y:S01]  /*7fb0*/  @P1 STG.E.U16 desc[UR36][R10.64+0x2], R91 ;  /* 0x0000025b0a001986 */ /* 0x000fe2000c101524 */
[----:B------:R-:W-:Y:S01]  /*7fc0*/  ISETP.GT.AND P1, PT, R0, 0x9, P0 ;  /* 0x000000090000780c */ /* 0x000fe20000724270 */
[-C--:B------:R-:W-:Y:S01]  /*7fd0*/  FMUL R99, R99, R154.reuse ;  /* 0x0000009a63637220 */ /* 0x080fe20000400000 */
[----:B------:R-:W-:Y:S01]  /*7fe0*/  F2FP.BF16.F32.PACK_AB R93, RZ, R93 ;  /* 0x0000005dff5d723e */ /* 0x000fe200000010ff */
[----:B------:R-:W-:Y:S01]  /*7ff0*/  FMUL R100, R100, R154 ;  /* 0x0000009a64647220 */ /* 0x000fe20000400000 */
[----:B------:R-:W-:Y:S01]  /*8000*/  F2FP.BF16.F32.PACK_AB R94, RZ, R94 ;  /* 0x0000005eff5e723e */ /* 0x000fe200000010ff */
[-C--:B------:R-:W-:Y:S01]  /*8010*/  FMUL R101, R101, R154.reuse ;  /* 0x0000009a65657220 */ /* 0x080fe20000400000 */
[----:B------:R-:W-:Y:S01]  /*8020*/  F2FP.BF16.F32.PACK_AB R95, RZ, R95 ;  /* 0x0000005fff5f723e */ /* 0x000fe200000010ff */
[----:B------:R-:W-:Y:S01]  /*8030*/  FMUL R102, R102, R154 ;  /* 0x0000009a66667220 */ /* 0x000fe20000400000 */
[----:B------:R-:W-:Y:S01]  /*8040*/  F2FP.BF16.F32.PACK_AB R96, RZ, R96 ;  /* 0x00000060ff60723e */ /* 0x000fe200000010ff */
[----:B------:R-:W-:Y:S01]  /*8050*/  @P4 STG.E.U16 desc[UR36][R8.64+0x10], R92 ;  /* 0x0000105c08004986 */ /* 0x000fe2000c101524 */
[C---:B------:R-:W-:Y:S01]  /*8060*/  ISETP.GT.AND P4, PT, R0.reuse, 0x10, P3 ;  /* 0x000000100000780c */ /* 0x040fe20001f84270 */
[-C--:B------:R-:W-:Y:S01]  /*8070*/  FMUL R103, R103, R154.reuse ;  /* 0x0000009a67677220 */ /* 0x080fe20000400000 */
[----:B------:R-:W-:Y:S01]  /*8080*/  F2FP.BF16.F32.PACK_AB R97, RZ, R97 ;  /* 0x00000061ff61723e */ /* 0x000fe200000010ff */
[----:B------:R-:W-:Y:S01]  /*8090*/  @P5 STG.E.U16 desc[UR36][R8.64+0x12], R93 ;  /* 0x0000125d08005986 */ /* 0x000fe2000c101524 */
[----:B------:R-:W-:Y:S01]  /*80a0*/  ISETP.GT.AND P5, PT, R0, 0x11, P0 ;  /* 0x000000110000780c */ /* 0x000fe200007a4270 */
        /* <DEDUP_REMOVED lines=74> */
[-C--:B------:R-:W-:Y:S01]  /*8550*/  FMUL R125, R125, R154.reuse ;  /* 0x0000009a7d7d7220 */ /* 0x080fe20000400000 */
[----:B------:R-:W-:Y:S01]  /*8560*/  F2FP.BF16.F32.PACK_AB R119, RZ, R119 ;  /* 0x00000077ff77723e */ /* 0x000fe200000010ff */
[----:B------:R-:W-:Y:S01]  /*8570*/  FMUL R126, R126, R154 ;  /* 0x0000009a7e7e7220 */ /* 0x000fe20000400000 */
[----:B------:R-:W-:Y:S01]  /*8580*/  F2FP.BF16.F32.PACK_AB R120, RZ, R120 ;  /* 0x00000078ff78723e */ /* 0x000fe200000010ff */
        /* <DEDUP_REMOVED lines=64> */
[----:B------:R-:W-:Y:S01]  /*8990*/  FMUL R145, R145, R154 ;  /* 0x0000009a91917220 */ /* 0x000fe20000400000 */
[----:B------:R-:W-:Y:S01]  /*89a0*/  F2FP.BF16.F32.PACK_AB R139, RZ, R139 ;  /* 0x0000008bff8b723e */ /* 0x000fe200000010ff */
[----:B------:R-:W-:Y:S01]  /*89b0*/  IMAD.SHL.U32 R21, R4, 0x100, RZ ;  /* 0x0000010004157824 */ /* 0x000fe200078e00ff */
[----:B------:R-:W-:Y:S01]  /*89c0*/  F2FP.BF16.F32.PACK_AB R140, RZ, R140 ;  /* 0x0000008cff8c723e */ /* 0x000fe200000010ff */
[----:B------:R-:W-:Y:S01]  /*89d0*/  @P1 STG.E.U16 desc[UR36][R8.64+0x90], R124 ;  /* 0x0000907c08001986 */ /* 0x000fe2000c101524 */
[----:B------:R-:W-:Y:S01]  /*89e0*/  ISETP.GT.AND P1, PT, R0, 0x50, P3 ;  /* 0x000000500000780c */ /* 0x000fe20001f24270 */
[-C--:B------:R-:W-:Y:S01]  /*89f0*/  FMUL R146, R146, R154.reuse ;  /* 0x0000009a92927220 */ /* 0x080fe20000400000 */
[----:B------:R-:W-:Y:S01]  /*8a00*/  F2FP.BF16.F32.PACK_AB R141, RZ, R141 ;  /* 0x0000008dff8d723e */ /* 0x000fe200000010ff */
[----:B------:R-:W-:Y:S01]  /*8a10*/  @P2 STG.E.U16 desc[UR36][R8.64+0x92], R125 ;  /* 0x0000927d08002986 */ /* 0x000fe2000c101524 */
[C---:B------:R-:W-:Y:S01]  /*8a20*/  ISETP.GT.AND P2, PT, R0.reuse, 0x51, P3 ;  /* 0x000000510000780c */ /* 0x040fe20001f44270 */
[----:B------:R-:W-:Y:S01]  /*8a30*/  FMUL R147, R147, R154 ;  /* 0x0000009a93937220 */ /* 0x000fe20000400000 */
        /* <DEDUP_REMOVED lines=12> */
[----:B------:R-:W-:Y:S01]  /*8b00*/  SHF.L.U64.HI R15, R4, 0x8, R5 ;  /* 0x00000008040f7819 */ /* 0x000fe20000010205 */
[----:B------:R-:W-:Y:S01]  /*8b10*/  @P2 STG.E.U16 desc[UR36][R8.64+0xa2], R129 ;  /* 0x0000a28108002986 */ /* 0x000fe2000c101524 */
[C---:B------:R-:W-:Y:S01]  /*8b20*/  ISETP.GT.AND P2, PT, R0.reuse, 0x59, P3 ;  /* 0x000000590000780c */ /* 0x040fe20001f44270 */
        /* <DEDUP_REMOVED lines=56> */
[----:B------:R-:W-:Y:S01]  /*8eb0*/  FMUL R39, R39, R154 ;  /* 0x0000009a27277220 */ /* 0x000fe20000400000 */
[----:B------:R-:W-:Y:S01]  /*8ec0*/  F2FP.BF16.F32.PACK_AB R33, RZ, R33 ;  /* 0x00000021ff21723e */ /* 0x000fe200000010ff */
[----:B------:R-:W-:Y:S01]  /*8ed0*/  @P2 STG.E.U16 desc[UR36][R10.64+0xd0], R142 ;  /* 0x0000d08e0a002986 */ /* 0x000fe2000c101524 */
[----:B------:R-:W-:Y:S01]  /*8ee0*/  F2FP.BF16.F32.PACK_AB R34, RZ, R34 ;  /* 0x00000022ff22723e */ /* 0x000fe200000010ff */
[-C--:B------:R-:W-:Y:S01]  /*8ef0*/  FMUL R40, R40, R154.reuse ;  /* 0x0000009a28287220 */ /* 0x080fe20000400000 */
[----:B------:R-:W-:Y:S01]  /*8f00*/  F2FP.BF16.F32.PACK_AB R35, RZ, R35 ;  /* 0x00000023ff23723e */ /* 0x000fe200000010ff */
[----:B------:R-:W-:Y:S01]  /*8f10*/  FMUL R41, R41, R154 ;  /* 0x0000009a29297220 */ /* 0x000fe20000400000 */
[----:B------:R-:W-:Y:S01]  /*8f20*/  F2FP.BF16.F32.PACK_AB R36, RZ, R36 ;  /* 0x00000024ff24723e */ /* 0x000fe200000010ff */
[----:B------:R-:W-:Y:S01]  /*8f30*/  @P4 STG.E.U16 desc[UR36][R10.64+0xd2], R143 ;  /* 0x0000d28f0a004986 */ /* 0x000fe2000c101524 */
[----:B------:R-:W-:Y:S01]  /*8f40*/  ISETP.GT.AND P4, PT, R0, 0x71, P0 ;  /* 0x000000710000780c */ /* 0x000fe20000784270 */
[----:B------:R-:W-:Y:S01]  /*8f50*/  FMUL R42, R42, R154 ;  /* 0x0000009a2a2a7220 */ /* 0x000fe20000400000 */
[----:B------:R-:W-:Y:S01]  /*8f60*/  F2FP.BF16.F32.PACK_AB R37, RZ, R37 ;  /* 0x00000025ff25723e */ /* 0x000fe200000010ff */
[----:B------:R-:W-:Y:S01]  /*8f70*/  @P5 STG.E.U16 desc[UR36][R8.64+0xe0], R144 ;  /* 0x0000e09008005986 */ /* 0x000fe2000c101524 */
[----:B------:R-:W-:Y:S01]  /*8f80*/  ISETP.GT.AND P5, PT, R0, 0x70, P0 ;  /* 0x000000700000780c */ /* 0x000fe200007a4270 */
[----:B------:R-:W-:Y:S01]  /*8f90*/  @P1 IMAD.MOV.U32 R4, RZ, RZ, R8 ;  /* 0x000000ffff041224 */ /* 0x000fe200078e0008 */
[----:B------:R-:W-:Y:S01]  /*8fa0*/  F2FP.BF16.F32.PACK_AB R38, RZ, R38 ;  /* 0x00000026ff26723e */ /* 0x000fe200000010ff */
[----:B------:R-:W-:Y:S01]  /*8fb0*/  @P1 IMAD.MOV.U32 R5, RZ, RZ, R9 ;  /* 0x000000ffff051224 */ /* 0x000fe200078e0009 */
[----:B------:R-:W-:Y:S01]  /*8fc0*/  F2FP.BF16.F32.PACK_AB R39, RZ, R39 ;  /* 0x00000027ff27723e */ /* 0x000fe200000010ff */
[----:B------:R-:W-:Y:S01]  /*8fd0*/  FMUL R43, R43, R154 ;  /* 0x0000009a2b2b7220 */ /* 0x000fe20000400000 */
[----:B------:R-:W-:Y:S01]  /*8fe0*/  F2FP.BF16.F32.PACK_AB R40, RZ, R40 ;  /* 0x00000028ff28723e */ /* 0x000fe200000010ff */
[----:B------:R-:W-:Y:S01]  /*8ff0*/  FMUL R44, R44, R154 ;  /* 0x0000009a2c2c7220 */ /* 0x000fe20000400000 */
[----:B------:R0:W-:Y:S01]  /*9000*/  @P1 STG.E.U16 desc[UR36][R4.64+0xe2], R145 ;  /* 0x0000e29104001986 */ /* 0x0001e2000c101524 */
[----:B------:R-:W-:Y:S01]  /*9010*/  IADD3 R12, P1, P2, R7, R8, R21 ;  /* 0x00000008070c7210 */ /* 0x000fe20007a3e015 */
[-C--:B------:R-:W-:Y:S01]  /*9020*/  FMUL R45, R45, R154.reuse ;  /* 0x0000009a2d2d7220 */ /* 0x080fe20000400000 */
[----:B------:R-:W-:Y:S01]  /*9030*/  F2FP.BF16.F32.PACK_AB R41, RZ, R41 ;  /* 0x00000029ff29723e */ /* 0x000fe200000010ff */
[-C--:B------:R-:W-:Y:S01]  /*9040*/  FMUL R46, R46, R154.reuse ;  /* 0x0000009a2e2e7220 */ /* 0x080fe20000400000 */
[----:B------:R-:W-:Y:S01]  /*9050*/  IADD3.X R13, R6, R9, R15, P1, P2 ;  /* 0x00000009060d7210 */ /* 0x000fe20000fe440f */
[-C--:B------:R-:W-:Y:S01]  /*9060*/  FMUL R47, R47, R154.reuse ;  /* 0x0000009a2f2f7220 */ /* 0x080fe20000400000 */
[C---:B------:R-:W-:Y:S01]  /*9070*/  ISETP.GT.AND P1, PT, R3.reuse, 0x80, PT ;  /* 0x000000800300780c */ /* 0x040fe20003f24270 */
[-C--:B------:R-:W-:Y:S01]  /*9080*/  FMUL R48, R48, R154.reuse ;  /* 0x0000009a30307220 */ /* 0x080fe20000400000 */
[----:B------:R-:W-:Y:S01]  /*9090*/  ISETP.GT.AND P2, PT, R3, 0x88, PT ;  /* 0x000000880300780c */ /* 0x000fe20003f44270 */
[----:B------:R-:W-:Y:S01]  /*90a0*/  FMUL R49, R49, R154 ;  /* 0x0000009a31317220 */ /* 0x000fe20000400000 */
[----:B------:R-:W-:Y:S01]  /*90b0*/  F2FP.BF16.F32.PACK_AB R42, RZ, R42 ;  /* 0x0000002aff2a723e */ /* 0x000fe200000010ff */
[----:B0-----:R-:W-:Y:S01]  /*90c0*/  @P5 IMAD.MOV.U32 R4, RZ, RZ, R10 ;  /* 0x000000ffff045224 */ /* 0x001fe200078e000a */
[----:B------:R-:W-:Y:S01]  /*90d0*/  F2FP.BF16.F32.PACK_AB R43, RZ, R43 ;  /* 0x0000002bff2b723e */ /* 0x000fe200000010ff */
[----:B------:R-:W-:Y:S01]  /*90e0*/  @P5 IMAD.MOV.U32 R5, RZ, RZ, R11 ;  /* 0x000000ffff055224 */ /* 0x000fe200078e000b */
[----:B------:R-:W-:Y:S01]  /*90f0*/  F2FP.BF16.F32.PACK_AB R44, RZ, R44 ;  /* 0x0000002cff2c723e */ /* 0x000fe200000010ff */
[-C--:B------:R-:W-:Y:S01]  /*9100*/  FMUL R50, R50, R154.reuse ;  /* 0x0000009a32327220 */ /* 0x080fe20000400000 */
[----:B------:R-:W-:Y:S01]  /*9110*/  F2FP.BF16.F32.PACK_AB R45, RZ, R45 ;  /* 0x0000002dff2d723e */ /* 0x000fe200000010ff */
[-C--:B------:R-:W-:Y:S01]  /*9120*/  FMUL R51, R51, R154.reuse ;  /* 0x0000009a33337220 */ /* 0x080fe20000400000 */
[----:B------:R0:W-:Y:S01]  /*9130*/  @P5 STG.E.U16 desc[UR36][R4.64+0xe0], R146 ;  /* 0x0000e09204005986 */ /* 0x0001e2000c101524 */
[----:B------:R-:W-:Y:S01]  /*9140*/  ISETP.GT.AND P5, PT, R0, 0x78, P3 ;  /* 0x000000780000780c */ /* 0x000fe20001fa4270 */
[-C--:B------:R-:W-:Y:S01]  /*9150*/  FMUL R52, R52, R154.reuse ;  /* 0x0000009a34347220 */ /* 0x080fe20000400000 */
[C---:B------:R-:W-:Y:S01]  /*9160*/  ISETP.GT.AND P3, PT, R0.reuse, 0x79, P3 ;  /* 0x000000790000780c */ /* 0x040fe20001f64270 */
[----:B------:R-:W-:Y:S01]  /*9170*/  @P4 STG.E.U16 desc[UR36][R10.64+0xe2], R147 ;  /* 0x0000e2930a004986 */ /* 0x000fe2000c101524 */
[C---:B------:R-:W-:Y:S01]  /*9180*/  ISETP.GT.AND P4, PT, R0.reuse, 0x78, P0 ;  /* 0x000000780000780c */ /* 0x040fe20000784270 */
[-C--:B------:R-:W-:Y:S01]  /*9190*/  FMUL R53, R53, R154.reuse ;  /* 0x0000009a35357220 */ /* 0x080fe20000400000 */
[----:B------:R-:W-:Y:S01]  /*91a0*/  ISETP.GT.AND P0, PT, R0, 0x79, P0 ;  /* 0x000000790000780c */ /* 0x000fe20000704270 */
[----:B------:R-:W-:Y:S01]  /*91b0*/  FMUL R54, R54, R154 ;  /* 0x0000009a36367220 */ /* 0x000fe20000400000 */
[----:B------:R-:W-:Y:S01]  /*91c0*/  F2FP.BF16.F32.PACK_AB R46, RZ, R46 ;  /* 0x0000002eff2e723e */ /* 0x000fe200000010ff */
[-C--:B------:R-:W-:Y:S01]  /*91d0*/  FMUL R55, R55, R154.reuse ;  /* 0x0000009a37377220 */ /* 0x080fe20000400000 */
[----:B------:R-:W-:Y:S01]  /*91e0*/  F2FP.BF16.F32.PACK_AB R47, RZ, R47 ;  /* 0x0000002fff2f723e */ /* 0x000fe200000010ff */
[----:B------:R-:W-:Y:S01]  /*91f0*/  FMUL R56, R56, R154 ;  /* 0x0000009a38387220 */ /* 0x000fe20000400000 */
[----:B------:R-:W-:Y:S01]  /*9200*/  F2FP.BF16.F32.PACK_AB R48, RZ, R48 ;  /* 0x00000030ff30723e */ /* 0x000fe200000010ff */
[----:B------:R-:W-:Y:S01]  /*9210*/  @P5 STG.E.U16 desc[UR36][R8.64+0xf0], R148 ;  /* 0x0000f09408005986 */ /* 0x000fe2000c101524 */
[----:B0-----:R-:W-:Y:S01]  /*9220*/  IADD3 R4, P5, R21, R8, RZ ;  /* 0x0000000815047210 */ /* 0x001fe20007fbe0ff */
[-C--:B------:R-:W-:Y:S01]  /*9230*/  FMUL R57, R57, R154.reuse ;  /* 0x0000009a39397220 */ /* 0x080fe20000400000 */
[----:B------:R-:W-:Y:S01]  /*9240*/  F2FP.BF16.F32.PACK_AB R49, RZ, R49 ;  /* 0x00000031ff31723e */ /* 0x000fe200000010ff */
[----:B------:R0:W-:Y:S01]  /*9250*/  @P3 STG.E.U16 desc[UR36][R8.64+0xf2], R149 ;  /* 0x0000f29508003986 */ /* 0x0001e2000c101524 */
[C---:B------:R-:W-:Y:S01]  /*9260*/  ISETP.GT.AND P3, PT, R0.reuse, RZ, P1 ;  /* 0x000000ff0000720c */ /* 0x040fe20000f64270 */
[----:B------:R-:W-:Y:S01]  /*9270*/  IMAD.X R5, R15, 0x1, R9, P5 ;  /* 0x000000010f057824 */ /* 0x000fe200028e0609 */
[C---:B------:R-:W-:Y:S01]  /*9280*/  ISETP.GT.AND P5, PT, R0.reuse, RZ, P2 ;  /* 0x000000ff0000720c */ /* 0x040fe200017a4270 */
        /* <DEDUP_REMOVED lines=11> */
[----:B0-----:R-:W-:Y:S01]  /*9340*/  IADD3 R8, P3, R7, R4, RZ ;  /* 0x0000000407087210 */ /* 0x001fe20007f7e0ff */
[----:B------:R-:W-:Y:S01]  /*9350*/  FMUL R61, R61, R154 ;  /* 0x0000009a3d3d7220 */ /* 0x000fe20000400000 */
[----:B------:R-:W-:Y:S01]  /*9360*/  F2FP.BF16.F32.PACK_AB R53, RZ, R53 ;  /* 0x00000035ff35723e */ /* 0x000fe200000010ff */
[----:B------:R-:W-:Y:S01]  /*9370*/  @P4 STG.E.U16 desc[UR36][R4.64+0x2], R25 ;  /* 0x0000021904004986 */ /* 0x000fe2000c101524 */
[----:B------:R-:W-:Y:S01]  /*9380*/  IADD3 R14, P4, R7, R4, RZ ;  /* 0x00000004070e7210 */ /* 0x000fe20007f9e0ff */
[-C--:B------:R-:W-:Y:S01]  /*9390*/  FMUL R62, R62, R154.reuse ;  /* 0x0000009a3e3e7220 */ /* 0x080fe20000400000 */
[----:B------:R-:W-:Y:S01]  /*93a0*/  IADD3.X R9, R6, R5, RZ, P3, !PT ;  /* 0x0000000506097210 */ /* 0x000fe20001ffe4ff */
[-C--:B------:R-:W-:Y:S01]  /*93b0*/  FMUL R63, R63, R154.reuse ;  /* 0x0000009a3f3f7220 */ /* 0x080fe20000400000 */
[----:B------:R-:W-:Y:S01]  /*93c0*/  ISETP.GT.AND P3, PT, R0, 0x9, P2 ;  /* 0x000000090000780c */ /* 0x000fe20001764270 */
[----:B------:R-:W-:Y:S01]  /*93d0*/  IMAD.X R15, R6, 0x1, R5, P4 ;  /* 0x00000001060f7824 */ /* 0x000fe200020e0605 */
[----:B------:R-:W-:Y:S01]  /*93e0*/  ISETP.GT.AND P4, PT, R0, 0x8, P1 ;  /* 0x000000080000780c */ /* 0x000fe20000f84270 */
[----:B------:R-:W-:Y:S01]  /*93f0*/  FMUL R64, R64, R154 ;  /* 0x0000009a40407220 */ /* 0x000fe20000400000 */
[----:B------:R-:W-:Y:S01]  /*9400*/  F2FP.BF16.F32.PACK_AB R54, RZ, R54 ;  /* 0x00000036ff36723e */ /* 0x000fe200000010ff */
[-C--:B------:R-:W-:Y:S01]  /*9410*/  FMUL R65, R65, R154.reuse ;  /* 0x0000009a41417220 */ /* 0x080fe20000400000 */
        /* <DEDUP_REMOVED lines=13> */
[-C--:B------:R-:W-:Y:S01]  /*94f0*/  FMUL R70, R70, R154.reuse ;  /* 0x0000009a46467220 */ /* 0x080fe20000400000 */
        /* <DEDUP_REMOVED lines=18> */
[--C-:B------:R-:W-:Y:S01]  /*9620*/  @P0 IMAD.MOV.U32 R6, RZ, RZ, R12.reuse ;  /* 0x000000ffff060224 */ /* 0x100fe200078e000c */
[----:B------:R-:W-:Y:S01]  /*9630*/  F2FP.BF16.F32.PACK_AB R62, RZ, R62 ;  /* 0x0000003eff3e723e */ /* 0x000fe200000010ff */
[--C-:B------:R-:W-:Y:S01]  /*9640*/  @P0 IMAD.MOV.U32 R7, RZ, RZ, R13.reuse ;  /* 0x000000ffff070224 */ /* 0x100fe200078e000d */
[----:B------:R-:W-:Y:S01]  /*9650*/  F2FP.BF16.F32.PACK_AB R63, RZ, R63 ;  /* 0x0000003fff3f723e */ /* 0x000fe200000010ff */
[----:B------:R-:W-:Y:S01]  /*9660*/  FMUL R75, R75, R154 ;  /* 0x0000009a4b4b7220 */ /* 0x000fe20000400000 */
[----:B------:R-:W-:Y:S01]  /*9670*/  F2FP.BF16.F32.PACK_AB R64, RZ, R64 ;  /* 0x00000040ff40723e */ /* 0x000fe200000010ff */
[-C--:B------:R-:W-:Y:S01]  /*9680*/  FMUL R76, R76, R154.reuse ;  /* 0x0000009a4c4c7220 */ /* 0x080fe20000400000 */
[----:B------:R0:W-:Y:S01]  /*9690*/  @P0 STG.E.U16 desc[UR36][R6.64+0x20], R34 ;  /* 0x0000202206000986 */ /* 0x0001e2000c101524 */
        /* <DEDUP_REMOVED lines=9> */
[----:B------:R-:W-:Y:S01]  /*9730*/  FMUL R81, R81, R154 ;  /* 0x0000009a51517220 */ /* 0x000fe20000400000 */
[----:B------:R-:W-:Y:S01]  /*9740*/  F2FP.BF16.F32.PACK_AB R69, RZ, R69 ;  /* 0x00000045ff45723e */ /* 0x000fe200000010ff */
[--C-:B0-----:R-:W-:Y:S01]  /*9750*/  @P3 IMAD.MOV.U32 R6, RZ, RZ, R12.reuse ;  /* 0x000000ffff063224 */ /* 0x101fe200078e000c */
        /* <DEDUP_REMOVED lines=18> */
[----:B0-----:R-:W-:Y:S01]  /*9880*/  @P0 IMAD.MOV.U32 R6, RZ, RZ, R12 ;  /* 0x000000ffff060224 */ /* 0x001fe200078e000c */
[----:B------:R-:W-:Y:S01]  /*9890*/  F2FP.BF16.F32.PACK_AB R76, RZ, R76 ;  /* 0x0000004cff4c723e */ /* 0x000fe200000010ff */
[----:B------:R-:W-:Y:S01]  /*98a0*/  @P0 IMAD.MOV.U32 R7, RZ, RZ, R13 ;  /* 0x000000ffff070224 */ /* 0x000fe200078e000d */
[----:B------:R-:W-:Y:S01]  /*98b0*/  F2FP.BF16.F32.PACK_AB R77, RZ, R77 ;  /* 0x0000004dff4d723e */ /* 0x000fe200000010ff */
[----:B------:R-:W-:Y:S01]  /*98c0*/  FMUL R87, R87, R154 ;  /* 0x0000009a57577220 */ /* 0x000fe20000400000 */
[----:B------:R-:W-:-:S02]  /*98d0*/  F2FP.BF16.F32.PACK_AB R78, RZ, R78 ;  /* 0x0000004eff4e723e */ /* 0x000fc400000010ff */
[----:B------:R0:W-:Y:S01]  /*98e0*/  @P0 STG.E.U16 desc[UR36][R6.64+0x30], R38 ;  /* 0x0000302606000986 */ /* 0x0001e2000c101524 */
[----:B------:R-:W-:Y:S02]  /*98f0*/  ISETP.GT.AND P0, PT, R0, 0x20, P2 ;  /* 0x000000200000780c */ /* 0x000fe40001704270 */
[----:B------:R-:W-:Y:S02]  /*9900*/  F2FP.BF16.F32.PACK_AB R79, RZ, R79 ;  /* 0x0000004fff4f723e */ /* 0x000fe400000010ff */
[----:B------:R-:W-:Y:S02]  /*9910*/  F2FP.BF16.F32.PACK_AB R80, RZ, R80 ;  /* 0x00000050ff50723e */ /* 0x000fe400000010ff */
[----:B------:R-:W-:Y:S02]  /*9920*/  F2FP.BF16.F32.PACK_AB R81, RZ, R81 ;  /* 0x00000051ff51723e */ /* 0x000fe400000010ff */
[----:B------:R-:W-:Y:S02]  /*9930*/  F2FP.BF16.F32.PACK_AB R82, RZ, R82 ;  /* 0x00000052ff52723e */ /* 0x000fe400000010ff */
[----:B------:R-:W-:Y:S01]  /*9940*/  F2FP.BF16.F32.PACK_AB R83, RZ, R83 ;  /* 0x00000053ff53723e */ /* 0x000fe200000010ff */
[----:B0-----:R-:W-:Y:S01]  /*9950*/  @P3 IMAD.MOV.U32 R6, RZ, RZ, R12 ;  /* 0x000000ffff063224 */ /* 0x001fe200078e000c */
[----:B------:R-:W-:Y:S01]  /*9960*/  F2FP.BF16.F32.PACK_AB R84, RZ, R84 ;  /* 0x00000054ff54723e */ /* 0x000fe200000010ff */
[----:B------:R-:W-:Y:S01]  /*9970*/  @P3 IMAD.MOV.U32 R7, RZ, RZ, R13 ;  /* 0x000000ffff073224 */ /* 0x000fe200078e000d */
[----:B------:R-:W-:-:S02]  /*9980*/  F2FP.BF16.F32.PACK_AB R85, RZ, R85 ;  /* 0x00000055ff55723e */ /* 0x000fc400000010ff */
[----:B------:R-:W-:Y:S02]  /*9990*/  F2FP.BF16.F32.PACK_AB R86, RZ, R86 ;  /* 0x00000056ff56723e */ /* 0x000fe400000010ff */
[----:B------:R0:W-:Y:S01]  /*99a0*/  @P3 STG.E.U16 desc[UR36][R6.64+0x32], R39 ;  /* 0x0000322706003986 */ /* 0x0001e2000c101524 */
[C---:B------:R-:W-:Y:S02]  /*99b0*/  ISETP.GT.AND P3, PT, R0.reuse, 0x21, P2 ;  /* 0x000000210000780c */ /* 0x040fe40001764270 */
[----:B------:R-:W-:Y:S01]  /*99c0*/  F2FP.BF16.F32.PACK_AB R87, RZ, R87 ;  /* 0x00000057ff57723e */ /* 0x000fe200000010ff */
[----:B------:R-:W-:Y:S01]  /*99d0*/  @P4 STG.E.U16 desc[UR36][R4.64+0x40], R40 ;  /* 0x0000402804004986 */ /* 0x000fe2000c101524 */
[----:B------:R-:W-:-:S03]  /*99e0*/  ISETP.GT.AND P4, PT, R0, 0x28, P1 ;  /* 0x000000280000780c */ /* 0x000fc60000f84270 */
[----:B------:R-:W-:Y:S01]  /*99f0*/  @P5 STG.E.U16 desc[UR36][R4.64+0x42], R41 ;  /* 0x0000422904005986 */ /* 0x000fe2000c101524 */
[----:B------:R-:W-:Y:S01]  /*9a00*/  ISETP.GT.AND P5, PT, R0, 0x29, P1 ;  /* 0x000000290000780c */ /* 0x000fe20000fa4270 */
[----:B0-----:R-:W-:Y:S01]  /*9a10*/  @P0 IMAD.MOV.U32 R6, RZ, RZ, R12 ;  /* 0x000000ffff060224 */ /* 0x001fe200078e000c */
[----:B------:R-:W-:-:S05]  /*9a20*/  @P0 MOV R7, R13 ;  /* 0x0000000d00070202 */ /* 0x000fca0000000f00 */
[----:B------:R0:W-:Y:S01]  /*9a30*/  @P0 STG.E.U16 desc[UR36][R6.64+0x40], R42 ;  /* 0x0000402a06000986 */ /* 0x0001e2000c101524 */
[----:B------:R-:W-:Y:S01]  /*9a40*/  ISETP.GT.AND P0, PT, R0, 0x28, P2 ;  /* 0x000000280000780c */ /* 0x000fe20001704270 */
[----:B0-----:R-:W-:Y:S02]  /*9a50*/  @P3 IMAD.MOV.U32 R6, RZ, RZ, R12 ;  /* 0x000000ffff063224 */ /* 0x001fe400078e000c */
[----:B------:R-:W-:-:S05]  /*9a60*/  @P3 IMAD.MOV.U32 R7, RZ, RZ, R13 ;  /* 0x000000ffff073224 */ /* 0x000fca00078e000d */
[----:B------:R0:W-:Y:S01]  /*9a70*/  @P3 STG.E.U16 desc[UR36][R6.64+0x42], R43 ;  /* 0x0000422b06003986 */ /* 0x0001e2000c101524 */
[----:B------:R-:W-:-:S03]  /*9a80*/  ISETP.GT.AND P3, PT, R0, 0x29, P2 ;  /* 0x000000290000780c */ /* 0x000fc60001764270 */
[----:B------:R-:W-:Y:S01]  /*9a90*/  @P4 STG.E.U16 desc[UR36][R4.64+0x50], R44 ;  /* 0x0000502c04004986 */ /* 0x000fe2000c101524 */
[----:B------:R-:W-:-:S03]  /*9aa0*/  ISETP.GT.AND P4, PT, R0, 0x30, P1 ;  /* 0x000000300000780c */ /* 0x000fc60000f84270 */
[----:B------:R-:W-:Y:S01]  /*9ab0*/  @P5 STG.E.U16 desc[UR36][R4.64+0x52], R45 ;  /* 0x0000522d04005986 */ /* 0x000fe2000c101524 */
[----:B------:R-:W-:Y:S01]  /*9ac0*/  ISETP.GT.AND P5, PT, R0, 0x31, P1 ;  /* 0x000000310000780c */ /* 0x000fe20000fa4270 */
[----:B0-----:R-:W-:Y:S02]  /*9ad0*/  @P0 IMAD.MOV.U32 R6, RZ, RZ, R12 ;  /* 0x000000ffff060224 */ /* 0x001fe400078e000c */
[----:B------:R-:W-:-:S05]  /*9ae0*/  @P0 IMAD.MOV.U32 R7, RZ, RZ, R13 ;  /* 0x000000ffff070224 */ /* 0x000fca00078e000d */
        /* <DEDUP_REMOVED lines=14> */
[----:B0-----:R-:W-:Y:S01]  /*9bd0*/  @P3 IMAD.MOV.U32 R6, RZ, RZ, R12 ;  /* 0x000000ffff063224 */ /* 0x001fe200078e000c */
[----:B------:R-:W-:-:S05]  /*9be0*/  @P3 MOV R7, R13 ;  /* 0x0000000d00073202 */ /* 0x000fca0000000f00 */
        /* <DEDUP_REMOVED lines=85> */
[C---:B------:R-:W-:Y:S02]  /*a140*/  ISETP.GT.AND P3, PT, R0.reuse, 0x78, P1 ;  /* 0x000000780000780c */ /* 0x040fe40000f64270 */
[C---:B------:R-:W-:Y:S01]  /*a150*/  ISETP.GT.AND P1, PT, R0.reuse, 0x79, P1 ;  /* 0x000000790000780c */ /* 0x040fe20000f24270 */
[----:B------:R-:W-:Y:S01]  /*a160*/  @P4 STG.E.U16 desc[UR36][R4.64+0xe0], R80 ;  /* 0x0000e05004004986 */ /* 0x000fe2000c101524 */
[----:B------:R-:W-:-:S03]  /*a170*/  ISETP.GT.AND P4, PT, R0, 0x71, P2 ;  /* 0x000000710000780c */ /* 0x000fc60001784270 */
[----:B------:R-:W-:Y:S01]  /*a180*/  @P5 STG.E.U16 desc[UR36][R4.64+0xe2], R81 ;  /* 0x0000e25104005986 */ /* 0x000fe2000c101524 */
[C---:B------:R-:W-:Y:S02]  /*a190*/  ISETP.GT.AND P5, PT, R0.reuse, 0x78, P2 ;  /* 0x000000780000780c */ /* 0x040fe400017a4270 */
[----:B------:R-:W-:Y:S01]  /*a1a0*/  ISETP.GT.AND P2, PT, R0, 0x79, P2 ;  /* 0x000000790000780c */ /* 0x000fe20001744270 */
[----:B0-----:R-:W-:Y:S01]  /*a1b0*/  @P0 IMAD.MOV.U32 R6, RZ, RZ, R12 ;  /* 0x000000ffff060224 */ /* 0x001fe200078e000c */
[----:B------:R-:W-:-:S05]  /*a1c0*/  @P0 MOV R7, R13 ;  /* 0x0000000d00070202 */ /* 0x000fca0000000f00 */
[----:B------:R0:W-:Y:S02]  /*a1d0*/  @P0 STG.E.U16 desc[UR36][R6.64+0xe0], R82 ;  /* 0x0000e05206000986 */ /* 0x0001e4000c101524 */
[----:B0-----:R-:W-:Y:S02]  /*a1e0*/  @P4 IMAD.MOV.U32 R6, RZ, RZ, R12 ;  /* 0x000000ffff064224 */ /* 0x001fe400078e000c */
[----:B------:R-:W-:-:S05]  /*a1f0*/  @P4 IMAD.MOV.U32 R7, RZ, RZ, R13 ;  /* 0x000000ffff074224 */ /* 0x000fca00078e000d */
[----:B------:R-:W-:Y:S04]  /*a200*/  @P4 STG.E.U16 desc[UR36][R6.64+0xe2], R83 ;  /* 0x0000e25306004986 */ /* 0x000fe8000c101524 */
[----:B------:R-:W-:Y:S04]  /*a210*/  @P3 STG.E.U16 desc[UR36][R4.64+0xf0], R84 ;  /* 0x0000f05404003986 */ /* 0x000fe8000c101524 */
[----:B------:R0:W-:Y:S02]  /*a220*/  @P1 STG.E.U16 desc[UR36][R4.64+0xf2], R85 ;  /* 0x0000f25504001986 */ /* 0x0001e4000c101524 */
[----:B0-----:R-:W-:-:S02]  /*a230*/  @P5 IMAD.MOV.U32 R4, RZ, RZ, R12 ;  /* 0x000000ffff045224 */ /* 0x001fc400078e000c */
[----:B------:R-:W-:-:S05]  /*a240*/  @P5 IMAD.MOV.U32 R5, RZ, RZ, R13 ;  /* 0x000000ffff055224 */ /* 0x000fca00078e000d */
[----:B------:R0:W-:Y:S04]  /*a250*/  @P5 STG.E.U16 desc[UR36][R4.64+0xf0], R86 ;  /* 0x0000f05604005986 */ /* 0x0001e8000c101524 */
[----:B------:R0:W-:Y:S02]  /*a260*/  @P2 STG.E.U16 desc[UR36][R12.64+0xf2], R87 ;  /* 0x0000f2570c002986 */ /* 0x0001e4000c101524 */
.L_x_280:
[----:B------:R-:W-:Y:S05]  /*a270*/  BSYNC B0 ;  /* 0x0000000000007941 */ /* 0x000fea0003800000 */
.L_x_28:
[----:B------:R-:W-:Y:S01]  /*a280*/  ULDC UR4, c[0x0][0xc] ;  /* 0x0000030000047ab9 */ /* 0x000fe20000000800 */
[----:B------:R-:W-:Y:S01]  /*a290*/  ULDC UR5, c[0x0][0x10] ;  /* 0x0000040000057ab9 */ /* 0x000fe20000000800 */
[----:B0-----:R-:W0:Y:S01]  /*a2a0*/  LDC R3, c[0x0][0x14] ;  /* 0x00000500ff037b82 */ /* 0x001e220000000800 */
[----:B------:R-:W-:Y:S01]  /*a2b0*/  UIMAD.WIDE.U32 UR4, UR4, UR5, URZ ;  /* 0x00000005040472a5 */ /* 0x000fe2000f8e003f */
[----:B------:R-:W-:Y:S01]  /*a2c0*/  PRMT R0, RZ, 0x7610, R0 ;  /* 0x00007610ff007816 */ /* 0x000fe20000000000 */
[----:B------:R-:W-:Y:S02]  /*a2d0*/  IMAD.MOV.U32 R153, RZ, RZ, -0x1 ;  /* 0xffffffffff997424 */ /* 0x000fe400078e00ff */
[----:B------:R-:W-:Y:S02]  /*a2e0*/  IMAD.MOV.U32 R23, RZ, RZ, -0x1 ;  /* 0xffffffffff177424 */ /* 0x000fe400078e00ff */
[----:B0-----:R-:W-:-:S04]  /*a2f0*/  IMAD.WIDE.U32 R16, R3, UR4, R16 ;  /* 0x0000000403107c25 */ /* 0x001fc8000f8e0010 */
[----:B------:R-:W-:Y:S01]  /*a300*/  IMAD R3, R3, UR5, RZ ;  /* 0x0000000503037c24 */ /* 0x000fe2000f8e02ff */
[----:B------:R-:W-:Y:S02]  /*a310*/  ULDC.64 UR4, c[0x0][0x650] ;  /* 0x0001940000047ab9 */ /* 0x000fe40000000a00 */
[----:B------:R-:W-:Y:S01]  /*a320*/  ISETP.GE.U32.AND P0, PT, R16, UR4, PT ;  /* 0x0000000410007c0c */ /* 0x000fe2000bf06070 */
[----:B------:R-:W-:-:S05]  /*a330*/  IMAD.IADD R17, R17, 0x1, R3 ;  /* 0x0000000111117824 */ /* 0x000fca00078e0203 */
[----:B------:R-:W-:-:S13]  /*a340*/  ISETP.GE.U32.AND.EX P0, PT, R17, UR5, PT, P0 ;  /* 0x0000000511007c0c */ /* 0x000fda000bf06100 */
[----:B------:R-:W-:Y:S05]  /*a350*/  @P0 BRA `(.L_x_281) ;  /* 0x0000000400640947 */ /* 0x000fea0003800000 */
[----:B------:R-:W0:Y:S01]  /*a360*/  S2R R12, SR_CTAID.X ;  /* 0x00000000000c7919 */ /* 0x000e220000002500 */
[----:B-12---:R-:W1:Y:S01]  /*a370*/  LDC.64 R10, c[0x0][0x628] ;  /* 0x00018a00ff0a7b82 */ /* 0x006e620000000a00 */
[----:B------:R-:W-:Y:S01]  /*a380*/  ULDC UR4, c[0x0][0x150] ;  /* 0x0000540000047ab9 */ /* 0x000fe20000000800 */
[----:B------:R-:W-:Y:S01]  /*a390*/  IMAD.MOV.U32 R8, RZ, RZ, R16 ;  /* 0x000000ffff087224 */ /* 0x000fe200078e0010 */
[----:B------:R-:W2:Y:S01]  /*a3a0*/  S2R R24, SR_CTAID.Y ;  /* 0x0000000000187919 */ /* 0x000ea20000002600 */
[----:B------:R-:W-:-:S04]  /*a3b0*/  IMAD.MOV.U32 R9, RZ, RZ, R17 ;  /* 0x000000ffff097224 */ /* 0x000fc800078e0011 */
[----:B------:R-:W2:Y:S08]  /*a3c0*/  LDC R21, c[0x0][0x144] ;  /* 0x00005100ff157b82 */ /* 0x000eb00000000800 */
[----:B------:R-:W2:Y:S08]  /*a3d0*/  LDC R0, c[0x0][0x630] ;  /* 0x00018c00ff007b82 */ /* 0x000eb00000000800 */
[----:B------:R-:W2:Y:S01]  /*a3e0*/  LDC.64 R14, c[0x0][0x620] ;  /* 0x00018800ff0e7b82 */ /* 0x000ea20000000a00 */
[----:B-1----:R-:W-:-:S04]  /*a3f0*/  ISETP.NE.U32.AND P0, PT, R10, RZ, PT ;  /* 0x000000ff0a00720c */ /* 0x002fc80003f05070 */
[----:B------:R-:W-:Y:S02]  /*a400*/  ISETP.NE.AND.EX P0, PT, R11, RZ, PT, P0 ;  /* 0x000000ff0b00720c */ /* 0x000fe40003f05300 */
[----:B0-----:R-:W-:-:S05]  /*a410*/  I2FP.F32.U32 R3, R12 ;  /* 0x0000000c00037245 */ /* 0x001fca0000201000 */
[----:B------:R-:W-:-:S04]  /*a420*/  FMUL R3, R3, UR4 ;  /* 0x0000000403037c20 */ /* 0x000fc80008400000 */
[----:B------:R0:W1:Y:S02]  /*a430*/  F2I.U32.TRUNC.NTZ R20, R3 ;  /* 0x0000000300147305 */ /* 0x000064000020f000 */
[----:B------:R-:W-:Y:S05]  /*a440*/  @!P0 BRA `(.L_x_282) ;  /* 0x0000000000288947 */ /* 0x000fea0003800000 */
[----:B0-----:R-:W0:Y:S02]  /*a450*/  LDC R3, c[0x0][0x634] ;  /* 0x00018d00ff037b82 */ /* 0x001e240000000800 */
[----:B0-----:R-:W-:-:S04]  /*a460*/  IADD3 R3, P0, R16, R3, RZ ;  /* 0x0000000310037210 */ /* 0x001fc80007f1e0ff */
[----:B------:R-:W-:-:S05]  /*a470*/  IADD3.X R13, RZ, R17, RZ, P0, !PT ;  /* 0x00000011ff0d7210 */ /* 0x000fca00007fe4ff */
[----:B------:R-:W-:-:S04]  /*a480*/  IMAD.WIDE.U32 R4, R13, R10, RZ ;  /* 0x0000000a0d047225 */ /* 0x000fc800078e00ff */
[----:B------:R-:W-:-:S04]  /*a490*/  IMAD.WIDE.U32 R6, P0, R3, R11, R4 ;  /* 0x0000000b03067225 */ /* 0x000fc80007800004 */
[----:B------:R-:W-:-:S04]  /*a4a0*/  IMAD.WIDE.U32 R4, R3, R10, RZ ;  /* 0x0000000a03047225 */ /* 0x000fc800078e00ff */
[----:B------:R-:W-:Y:S01]  /*a4b0*/  IMAD.X R9, RZ, RZ, RZ, P0 ;  /* 0x000000ffff097224 */ /* 0x000fe200000e06ff */
[----:B------:R-:W-:Y:S01]  /*a4c0*/  IADD3 RZ, P0, R5, R6, RZ ;  /* 0x0000000605ff7210 */ /* 0x000fe20007f1e0ff */
[----:B------:R-:W-:-:S04]  /*a4d0*/  IMAD.MOV.U32 R8, RZ, RZ, R7 ;  /* 0x000000ffff087224 */ /* 0x000fc800078e0007 */
[----:B------:R-:W-:-:S08]  /*a4e0*/  IMAD.WIDE.U32.X R8, R13, R11, R8, P0 ;  /* 0x0000000b0d087225 */ /* 0x000fd000000e0408 */
.L_x_282:
[----:B------:R-:W3:Y:S01]  /*a4f0*/  LDC.64 R28, c[0x0][0x640] ;  /* 0x00019000ff1c7b82 */ /* 0x000ee20000000a00 */
[-CC-:B--2---:R-:W-:Y:S01]  /*a500*/  SHF.R.U64 R23, R8, R0.reuse, R9.reuse ;  /* 0x0000000008177219 */ /* 0x184fe20000001209 */
[----:B-1----:R-:W-:Y:S01]  /*a510*/  IMAD.MOV R20, RZ, RZ, -R20 ;  /* 0x000000ffff147224 */ /* 0x002fe200078e0a14 */
[----:B------:R-:W-:Y:S01]  /*a520*/  SHF.R.U32.HI R0, RZ, R0, R9 ;  /* 0x00000000ff007219 */ /* 0x000fe20000011609 */
[----:B------:R-:W-:Y:S01]  /*a530*/  ULDC UR4, c[0x0][0x154] ;  /* 0x0000550000047ab9 */ /* 0x000fe20000000800 */
[----:B0-----:R-:W-:Y:S01]  /*a540*/  IADD3 R3, P0, RZ, -R23, RZ ;  /* 0x80000017ff037210 */ /* 0x001fe20007f1e0ff */
[----:B------:R-:W-:Y:S02]  /*a550*/  IMAD R21, R21, R20, R12 ;  /* 0x0000001415157224 */ /* 0x000fe400078e020c */
[----:B------:R-:W0:Y:S01]  /*a560*/  LDC R6, c[0x0][0x618] ;  /* 0x00018600ff067b82 */ /* 0x000e220000000800 */
[----:B------:R-:W-:Y:S02]  /*a570*/  IMAD.MOV.U32 R7, RZ, RZ, 0x1 ;  /* 0x00000001ff077424 */ /* 0x000fe400078e00ff */
[----:B------:R-:W-:-:S04]  /*a580*/  IMAD.X R5, RZ, RZ, ~R0, P0 ;  /* 0x000000ffff057224 */ /* 0x000fc800000e0e00 */
[-C--:B------:R-:W-:Y:S01]  /*a590*/  IMAD R0, R5, R14.reuse, RZ ;  /* 0x0000000e05007224 */ /* 0x080fe200078e02ff */
[----:B------:R-:W1:Y:S01]  /*a5a0*/  LDC R8, c[0x0][0x608] ;  /* 0x00018200ff087b82 */ /* 0x000e620000000800 */
[----:B------:R-:W-:-:S04]  /*a5b0*/  IMAD.WIDE.U32 R4, R3, R14, R16 ;  /* 0x0000000e03047225 */ /* 0x000fc800078e0010 */
[----:B------:R-:W-:Y:S01]  /*a5c0*/  IMAD R3, R3, R15, R0 ;  /* 0x0000000f03037224 */ /* 0x000fe200078e0200 */
[----:B------:R-:W-:Y:S02]  /*a5d0*/  I2FP.F32.U32 R0, R24 ;  /* 0x0000001800007245 */ /* 0x000fe40000201000 */
[----:B------:R-:W2:Y:S01]  /*a5e0*/  LDC R26, c[0x0][0x658] ;  /* 0x00019600ff1a7b82 */ /* 0x000ea20000000800 */
[----:B------:R-:W-:Y:S01]  /*a5f0*/  IMAD.IADD R3, R5, 0x1, R3 ;  /* 0x0000000105037824 */ /* 0x000fe200078e0203 */
[----:B---3--:R-:W-:Y:S01]  /*a600*/  ISETP.NE.U32.AND P0, PT, R28, RZ, PT ;  /* 0x000000ff1c00720c */ /* 0x008fe20003f05070 */
[----:B------:R-:W-:Y:S01]  /*a610*/  FMUL R0, R0, UR4 ;  /* 0x0000000400007c20 */ /* 0x000fe20008400000 */
[----:B------:R-:W-:Y:S02]  /*a620*/  IMAD.MOV.U32 R5, RZ, RZ, -0x1 ;  /* 0xffffffffff057424 */ /* 0x000fe400078e00ff */
[----:B------:R-:W-:Y:S01]  /*a630*/  ISETP.NE.AND.EX P0, PT, R29, RZ, PT, P0 ;  /* 0x000000ff1d00720c */ /* 0x000fe20003f05300 */
[----:B------:R3:W2:Y:S01]  /*a640*/  F2I.U32.TRUNC.NTZ R13, R0 ;  /* 0x00000000000d7305 */ /* 0x0006a2000020f000 */
[----:B------:R-:W3:Y:S01]  /*a650*/  LDC R15, c[0x0][0x148] ;  /* 0x00005200ff0f7b82 */ /* 0x000ee20000000800 */
[----:B0-----:R-:W-:-:S02]  /*a660*/  SHF.R.U64 R12, R4, R6, R3 ;  /* 0x00000006040c7219 */ /* 0x001fc40000001203 */
[----:B------:R-:W-:-:S05]  /*a670*/  SHF.R.U32.HI R3, RZ, R6, R3 ;  /* 0x00000006ff037219 */ /* 0x000fca0000011603 */
[----:B------:R-:W0:Y:S01]  /*a680*/  LDC R20, c[0x0][0x600] ;  /* 0x00018000ff147b82 */ /* 0x000e220000000800 */
[-CC-:B-1----:R-:W-:Y:S02]  /*a690*/  SHF.R.U64 R10, R12, R8.reuse, R3.reuse ;  /* 0x000000080c0a7219 */ /* 0x182fe40000001203 */
[----:B------:R-:W-:-:S05]  /*a6a0*/  SHF.R.U32.HI R3, RZ, R8, R3 ;  /* 0x00000008ff037219 */ /* 0x000fca0000011603 */
[----:B------:R-:W1:Y:S01]  /*a6b0*/  LDC R27, c[0x0][0x648] ;  /* 0x00019200ff1b7b82 */ /* 0x000e620000000800 */
[-C--:B--2---:R-:W-:Y:S02]  /*a6c0*/  SHF.L.U32 R4, R5, R26.reuse, RZ ;  /* 0x0000001a05047219 */ /* 0x084fe400000006ff */
[--C-:B------:R-:W-:Y:S02]  /*a6d0*/  SHF.R.U64 R14, R10, R26, R3.reuse ;  /* 0x0000001a0a0e7219 */ /* 0x100fe40000001203 */
[----:B------:R-:W-:Y:S02]  /*a6e0*/  LOP3.LUT R25, RZ, R4, RZ, 0x33, !PT ;  /* 0x00000004ff197212 */ /* 0x000fe400078e33ff */
[-C--:B------:R-:W-:Y:S01]  /*a6f0*/  SHF.R.U32.HI R5, RZ, R26.reuse, R3 ;  /* 0x0000001aff057219 */ /* 0x080fe20000011603 */
[----:B------:R-:W2:Y:S01]  /*a700*/  LDC R30, c[0x0][0x638] ;  /* 0x00018e00ff1e7b82 */ /* 0x000ea20000000800 */
[----:B------:R-:W-:Y:S01]  /*a710*/  SHF.L.U32 R152, R7, R26, RZ ;  /* 0x0000001a07987219 */ /* 0x000fe200000006ff */
[----:B------:R-:W-:-:S06]  /*a720*/  IMAD.MOV.U32 R4, RZ, RZ, R14 ;  /* 0x000000ffff047224 */ /* 0x000fcc00078e000e */
[----:B------:R-:W0:Y:S01]  /*a730*/  LDC R31, c[0x0][0x610] ;  /* 0x00018400ff1f7b82 */ /* 0x000e220000000800 */
[----:B------:R-:W-:Y:S05]  /*a740*/  @!P0 BRA `(.L_x_283) ;  /* 0x0000000000288947 */ /* 0x000fea0003800000 */
[----:B------:R-:W4:Y:S02]  /*a750*/  LDC R3, c[0x0][0x64c] ;  /* 0x00019300ff037b82 */ /* 0x000f240000000800 */
[----:B----4-:R-:W-:-:S05]  /*a760*/  IADD3 R3, P0, R14, R3, RZ ;  /* 0x000000030e037210 */ /* 0x010fca0007f1e0ff */
[----:B------:R-:W-:-:S04]  /*a770*/  IMAD.X R11, RZ, RZ, R5, P0 ;  /* 0x000000ffff0b7224 */ /* 0x000fc800000e0605 */
[----:B------:R-:W-:-:S04]  /*a780*/  IMAD.WIDE.U32 R4, R11, R28, RZ ;  /* 0x0000001c0b047225 */ /* 0x000fc800078e00ff */
[----:B------:R-:W-:-:S04]  /*a790*/  IMAD.WIDE.U32 R6, P0, R3, R29, R4 ;  /* 0x0000001d03067225 */ /* 0x000fc80007800004 */
[----:B------:R-:W-:Y:S01]  /*a7a0*/  IMAD.WIDE.U32 R4, R3, R28, RZ ;  /* 0x0000001c03047225 */ /* 0x000fe200078e00ff */
[----:B------:R-:W-:-:S03]  /*a7b0*/  IADD3.X R9, RZ, RZ, RZ, P0, !PT ;  /* 0x000000ffff097210 */ /* 0x000fc600007fe4ff */
[----:B------:R-:W-:Y:S01]  /*a7c0*/  IMAD.MOV.U32 R8, RZ, RZ, R7 ;  /* 0x000000ffff087224 */ /* 0x000fe200078e0007 */
[----:B------:R-:W-:-:S05]  /*a7d0*/  IADD3 RZ, P0, R5, R6, RZ ;  /* 0x0000000605ff7210 */ /* 0x000fca0007f1e0ff */
[----:B------:R-:W-:-:S08]  /*a7e0*/  IMAD.WIDE.U32.X R4, R11, R29, R8, P0 ;  /* 0x0000001d0b047225 */ /* 0x000fd000000e0408 */
.L_x_283:
[----:B------:R-:W-:Y:S01]  /*a7f0*/  ISETP.NE.AND P0, PT, R2, 0x1, PT ;  /* 0x000000010200780c */ /* 0x000fe20003f05270 */
[----:B0-----:R-:W-:Y:S01]  /*a800*/  VIADD R7, R20, 0xffffffff ;  /* 0xffffffff14077836 */ /* 0x001fe20000000000 */
[----:B-1-3--:R-:W-:Y:S01]  /*a810*/  SHF.R.U64 R0, R4, R27, R5 ;  /* 0x0000001b04007219 */ /* 0x00afe20000001205 */
[----:B------:R-:W-:Y:S01]  /*a820*/  IMAD.MOV R13, RZ, RZ, -R13 ;  /* 0x000000ffff0d7224 */ /* 0x000fe200078e0a0d */
[----:B------:R-:W-:Y:S01]  /*a830*/  LOP3.LUT R5, R10, R25, RZ, 0xc0, !PT ;  /* 0x000000190a057212 */ /* 0x000fe200078ec0ff */
[----:B------:R-:W-:Y:S02]  /*a840*/  IMAD.MOV.U32 R4, RZ, RZ, 0x1 ;  /* 0x00000001ff047424 */ /* 0x000fe400078e00ff */
[----:B------:R-:W-:Y:S02]  /*a850*/  IMAD.MOV R3, RZ, RZ, -R0 ;  /* 0x000000ffff037224 */ /* 0x000fe400078e0a00 */
[----:B------:R-:W-:Y:S01]  /*a860*/  IMAD R152, R152, R0, R5 ;  /* 0x0000000098987224 */ /* 0x000fe200078e0205 */
[----:B------:R-:W-:Y:S01]  /*a870*/  LOP3.LUT R5, R12, R7, RZ, 0xc0, !PT ;  /* 0x000000070c057212 */ /* 0x000fe200078ec0ff */
[----:B--2---:R-:W-:-:S02]  /*a880*/  IMAD R0, R3, R30, R14 ;  /* 0x0000001e03007224 */ /* 0x004fc400078e020e */
[----:B------:R-:W-:Y:S02]  /*a890*/  @P0 IMAD R21, R15, R13, R24 ;  /* 0x0000000d0f150224 */ /* 0x000fe400078e0218 */
[----:B------:R-:W-:Y:S01]  /*a8a0*/  IMAD R3, R0, R20, R5 ;  /* 0x0000001400037224 */ /* 0x000fe200078e0205 */
[----:B------:R-:W-:Y:S01]  /*a8b0*/  PRMT R0, R4, 0x7610, R0 ;  /* 0x0000761004007816 */ /* 0x000fe20000000000 */
[----:B------:R-:W-:-:S05]  /*a8c0*/  IMAD R152, R152, R31, R21 ;  /* 0x0000001f98987224 */ /* 0x000fca00078e0215 */
[----:B------:R-:W-:Y:S02]  /*a8d0*/  SEL R153, R3, R152, !P0 ;  /* 0x0000009803997207 */ /* 0x000fe40004000000 */
[----:B------:R-:W-:-:S07]  /*a8e0*/  SEL R152, R152, R3, !P0 ;  /* 0x0000000398987207 */ /* 0x000fce0004000000 */
.L_x_281:
[----:B------:R-:W-:-:S13]  /*a8f0*/  LOP3.LUT P0, RZ, R0, 0xff, RZ, 0xc0, !PT ;  /* 0x000000ff00ff7812 */ /* 0x000fda000780c0ff */
[----:B------:R-:W-:Y:S05]  /*a900*/  @P0 BRA `(.L_x_284) ;  /* 0xffffff6400980947 */ /* 0x000fea000383ffff */
[----:B------:R-:W-:Y:S05]  /*a910*/  EXIT ;  /* 0x000000000000794d */ /* 0x000fea0003800000 */
.L_x_3:
[----:B0-----:R-:W-:Y:S01]  /*a920*/  ULDC.64 UR4, c[0x0][0x650] ;  /* 0x0001940000047ab9 */ /* 0x001fe20000000a00 */
[----:B------:R-:W-:Y:S01]  /*a930*/  PRMT R6, RZ, 0x7610, R6 ;  /* 0x00007610ff067816 */ /* 0x000fe20000000006 */
[----:B------:R-:W-:Y:S01]  /*a940*/  IMAD.MOV.U32 R7, RZ, RZ, -0x1 ;  /* 0xffffffffff077424 */ /* 0x000fe200078e00ff */
[----:B------:R-:W-:Y:S01]  /*a950*/  ISETP.GE.U32.AND P0, PT, R16, UR4, PT ;  /* 0x0000000410007c0c */ /* 0x000fe2000bf06070 */
[----:B------:R-:W-:Y:S02]  /*a960*/  IMAD.MOV.U32 R9, RZ, RZ, -0x1 ;  /* 0xffffffffff097424 */ /* 0x000fe400078e00ff */
[----:B------:R-:W-:Y:S01]  /*a970*/  IMAD.MOV.U32 R8, RZ, RZ, -0x1 ;  /* 0xffffffffff087424 */ /* 0x000fe200078e00ff */
[----:B------:R-:W-:-:S13]  /*a980*/  ISETP.GE.U32.AND.EX P0, PT, R17, UR5, PT, P0 ;  /* 0x0000000511007c0c */ /* 0x000fda000bf06100 */
[----:B------:R-:W-:Y:S05]  /*a990*/  @P0 BRA `(.L_x_285) ;  /* 0x00000004005c0947 */ /* 0x000fea0003800000 */
[----:B------:R-:W0:Y:S01]  /*a9a0*/  LDC.64 R12, c[0x0][0x628] ;  /* 0x00018a00ff0c7b82 */ /* 0x000e220000000a00 */
[----:B------:R-:W-:Y:S01]  /*a9b0*/  IMAD.MOV.U32 R10, RZ, RZ, R16 ;  /* 0x000000ffff0a7224 */ /* 0x000fe200078e0010 */
[----:B------:R-:W-:-:S06]  /*a9c0*/  MOV R11, R17 ;  /* 0x00000011000b7202 */ /* 0x000fcc0000000f00 */
        /* <DEDUP_REMOVED lines=15> */
.L_x_286:
[--C-:B------:R-:W-:Y:S01]  /*aac0*/  SHF.R.U64 R12, R10, R14, R11.reuse ;  /* 0x0000000e0a0c7219 */ /* 0x100fe2000000120b */
[----:B------:R-:W0:Y:S01]  /*aad0*/  LDC R22, c[0x0][0x618] ;  /* 0x00018600ff167b82 */ /* 0x000e220000000800 */
[----:B------:R-:W-:Y:S01]  /*aae0*/  I2FP.F32.U32 R6, R4 ;  /* 0x0000000400067245 */ /* 0x000fe20000201000 */
[----:B------:R-:W-:Y:S01]  /*aaf0*/  ULDC UR4, c[0x0][0x150] ;  /* 0x0000540000047ab9 */ /* 0x000fe20000000800 */
[----:B------:R-:W-:Y:S02]  /*ab00*/  SHF.R.U32.HI R5, RZ, R14, R11 ;  /* 0x0000000eff057219 */ /* 0x000fe4000001160b */
[----:B------:R-:W-:Y:S01]  /*ab10*/  IADD3 R9, P0, RZ, -R12, RZ ;  /* 0x8000000cff097210 */ /* 0x000fe20007f1e0ff */
[----:B------:R-:W-:Y:S01]  /*ab20*/  FMUL R11, R6, UR4 ;  /* 0x00000004060b7c20 */ /* 0x000fe20008400000 */
[----:B------:R-:W-:Y:S01]  /*ab30*/  ULDC UR4, c[0x0][0x154] ;  /* 0x0000550000047ab9 */ /* 0x000fe20000000800 */
[----:B------:R-:W1:Y:S02]  /*ab40*/  LDC.64 R24, c[0x0][0x640] ;  /* 0x00019000ff187b82 */ /* 0x000e640000000a00 */
[----:B------:R-:W-:-:S02]  /*ab50*/  IMAD.X R5, RZ, RZ, ~R5, P0 ;  /* 0x000000ffff057224 */ /* 0x000fc400000e0e05 */
[----:B------:R-:W2:Y:S01]  /*ab60*/  F2I.U32.TRUNC.NTZ R11, R11 ;  /* 0x0000000b000b7305 */ /* 0x000ea2000020f000 */
[----:B------:R-:W-:-:S03]  /*ab70*/  IMAD.WIDE.U32 R6, R9, R20, R16 ;  /* 0x0000001409067225 */ /* 0x000fc600078e0010 */
[----:B------:R-:W3:Y:S01]  /*ab80*/  LDC R13, c[0x0][0x144] ;  /* 0x00005100ff0d7b82 */ /* 0x000ee20000000800 */
[----:B------:R-:W-:-:S04]  /*ab90*/  IMAD R8, R5, R20, RZ ;  /* 0x0000001405087224 */ /* 0x000fc800078e02ff */
[----:B------:R-:W-:Y:S02]  /*aba0*/  IMAD R5, R9, R21, R8 ;  /* 0x0000001509057224 */ /* 0x000fe400078e0208 */
[----:B------:R-:W-:Y:S01]  /*abb0*/  IMAD.MOV.U32 R8, RZ, RZ, -0x1 ;  /* 0xffffffffff087424 */ /* 0x000fe200078e00ff */
[----:B------:R-:W4:Y:S01]  /*abc0*/  LDC R14, c[0x0][0x608] ;  /* 0x00018200ff0e7b82 */ /* 0x000f220000000800 */
[----:B------:R-:W-:Y:S01]  /*abd0*/  IMAD.IADD R5, R7, 0x1, R5 ;  /* 0x0000000107057824 */ /* 0x000fe200078e0205 */
[----:B------:R-:W-:-:S04]  /*abe0*/  I2FP.F32.U32 R7, R3 ;  /* 0x0000000300077245 */ /* 0x000fc80000201000 */
[-C--:B0-----:R-:W-:Y:S01]  /*abf0*/  SHF.R.U64 R10, R6, R22.reuse, R5 ;  /* 0x00000016060a7219 */ /* 0x081fe20000001205 */
[----:B--2---:R-:W-:Y:S01]  /*ac00*/  IMAD.MOV R6, RZ, RZ, -R11 ;  /* 0x000000ffff067224 */ /* 0x004fe200078e0a0b */
[----:B------:R-:W0:Y:S01]  /*ac10*/  LDC R9, c[0x0][0x658] ;  /* 0x00019600ff097b82 */ /* 0x000e220000000800 */
[----:B-1----:R-:W-:Y:S01]  /*ac20*/  ISETP.NE.U32.AND P0, PT, R24, RZ, PT ;  /* 0x000000ff1800720c */ /* 0x002fe20003f05070 */
[----:B------:R-:W-:Y:S01]  /*ac30*/  FMUL R7, R7, UR4 ;  /* 0x0000000407077c20 */ /* 0x000fe20008400000 */
[----:B------:R-:W-:Y:S02]  /*ac40*/  SHF.R.U32.HI R5, RZ, R22, R5 ;  /* 0x00000016ff057219 */ /* 0x000fe40000011605 */
[----:B------:R-:W-:-:S03]  /*ac50*/  ISETP.NE.AND.EX P0, PT, R25, RZ, PT, P0 ;  /* 0x000000ff1900720c */ /* 0x000fc60003f05300 */
[----:B------:R-:W1:Y:S01]  /*ac60*/  LDC R20, c[0x0][0x148] ;  /* 0x00005200ff147b82 */ /* 0x000e620000000800 */
[----:B---3--:R-:W-:Y:S02]  /*ac70*/  IMAD R23, R13, R6, R4 ;  /* 0x000000060d177224 */ /* 0x008fe400078e0204 */
[----:B------:R-:W-:-:S05]  /*ac80*/  IMAD.MOV.U32 R6, RZ, RZ, 0x1 ;  /* 0x00000001ff067424 */ /* 0x000fca00078e00ff */
[----:B------:R-:W2:Y:S01]  /*ac90*/  LDC R21, c[0x0][0x600] ;  /* 0x00018000ff157b82 */ /* 0x000ea20000000800 */
[-CC-:B----4-:R-:W-:Y:S02]  /*aca0*/  SHF.R.U64 R13, R10, R14.reuse, R5.reuse ;  /* 0x0000000e0a0d7219 */ /* 0x190fe40000001205 */
[----:B------:R-:W-:Y:S02]  /*acb0*/  SHF.R.U32.HI R4, RZ, R14, R5 ;  /* 0x0000000eff047219 */ /* 0x000fe40000011605 */
[----:B------:R3:W4:Y:S03]  /*acc0*/  F2I.U32.TRUNC.NTZ R14, R7 ;  /* 0x00000007000e7305 */ /* 0x000726000020f000 */
[----:B------:R-:W1:Y:S01]  /*acd0*/  LDC R26, c[0x0][0x648] ;  /* 0x00019200ff1a7b82 */ /* 0x000e620000000800 */
[-C--:B0-----:R-:W-:Y:S02]  /*ace0*/  SHF.R.U64 R15, R13, R9.reuse, R4 ;  /* 0x000000090d0f7219 */ /* 0x081fe40000001204 */
[----:B------:R-:W-:-:S02]  /*acf0*/  SHF.L.U32 R8, R8, R9, RZ ;  /* 0x0000000908087219 */ /* 0x000fc400000006ff */
[-C--:B------:R-:W-:Y:S01]  /*ad00*/  SHF.R.U32.HI R5, RZ, R9.reuse, R4 ;  /* 0x00000009ff057219 */ /* 0x080fe20000011604 */
[----:B------:R-:W-:Y:S01]  /*ad10*/  IMAD.MOV.U32 R4, RZ, RZ, R15 ;  /* 0x000000ffff047224 */ /* 0x000fe200078e000f */
[----:B------:R-:W-:Y:S01]  /*ad20*/  SHF.L.U32 R22, R6, R9, RZ ;  /* 0x0000000906167219 */ /* 0x000fe200000006ff */
[----:B------:R-:W0:Y:S01]  /*ad30*/  LDC R27, c[0x0][0x638] ;  /* 0x00018e00ff1b7b82 */ /* 0x000e220000000800 */
[----:B------:R-:W-:-:S07]  /*ad40*/  LOP3.LUT R28, RZ, R8, RZ, 0x33, !PT ;  /* 0x00000008ff1c7212 */ /* 0x000fce00078e33ff */
[----:B------:R-:W0:Y:S01]  /*ad50*/  LDC R29, c[0x0][0x610] ;  /* 0x00018400ff1d7b82 */ /* 0x000e220000000800 */
[----:B---34-:R-:W-:Y:S05]  /*ad60*/  @!P0 BRA `(.L_x_287) ;  /* 0x0000000000288947 */ /* 0x018fea0003800000 */
[----:B------:R-:W3:Y:S02]  /*ad70*/  LDC R4, c[0x0][0x64c] ;  /* 0x00019300ff047b82 */ /* 0x000ee40000000800 */
[----:B---3--:R-:W-:-:S04]  /*ad80*/  IADD3 R9, P0, R15, R4, RZ ;  /* 0x000000040f097210 */ /* 0x008fc80007f1e0ff */
        /* <DEDUP_REMOVED lines=8> */
.L_x_287:
[----:B------:R-:W-:Y:S01]  /*ae10*/  ISETP.NE.AND P0, PT, R2, 0x1, PT ;  /* 0x000000010200780c */ /* 0x000fe20003f05270 */
[----:B--2---:R-:W-:Y:S01]  /*ae20*/  VIADD R7, R21, 0xffffffff ;  /* 0xffffffff15077836 */ /* 0x004fe20000000000 */
[----:B-1----:R-:W-:Y:S01]  /*ae30*/  SHF.R.U64 R5, R4, R26, R5 ;  /* 0x0000001a04057219 */ /* 0x002fe20000001205 */
[----:B------:R-:W-:Y:S01]  /*ae40*/  IMAD.MOV R14, RZ, RZ, -R14 ;  /* 0x000000ffff0e7224 */ /* 0x000fe200078e0a0e */
[----:B------:R-:W-:Y:S01]  /*ae50*/  LOP3.LUT R4, R13, R28, RZ, 0xc0, !PT ;  /* 0x0000001c0d047212 */ /* 0x000fe200078ec0ff */
[----:B------:R-:W-:Y:S01]  /*ae60*/  IMAD.MOV.U32 R8, RZ, RZ, R12 ;  /* 0x000000ffff087224 */ /* 0x000fe200078e000c */
[----:B------:R-:W-:Y:S01]  /*ae70*/  LOP3.LUT R10, R10, R7, RZ, 0xc0, !PT ;  /* 0x000000070a0a7212 */ /* 0x000fe200078ec0ff */
[----:B------:R-:W-:Y:S02]  /*ae80*/  IMAD.MOV R6, RZ, RZ, -R5 ;  /* 0x000000ffff067224 */ /* 0x000fe400078e0a05 */
[----:B------:R-:W-:-:S04]  /*ae90*/  IMAD R4, R22, R5, R4 ;  /* 0x0000000516047224 */ /* 0x000fc800078e0204 */
[----:B------:R-:W-:Y:S02]  /*aea0*/  @P0 IMAD R23, R20, R14, R3 ;  /* 0x0000000e14170224 */ /* 0x000fe400078e0203 */
[----:B0-----:R-:W-:Y:S02]  /*aeb0*/  IMAD R3, R6, R27, R15 ;  /* 0x0000001b06037224 */ /* 0x001fe400078e020f */
[----:B------:R-:W-:Y:S02]  /*aec0*/  IMAD R7, R4, R29, R23 ;  /* 0x0000001d04077224 */ /* 0x000fe400078e0217 */
[----:B------:R-:W-:Y:S02]  /*aed0*/  IMAD R4, R3, R21, R10 ;  /* 0x0000001503047224 */ /* 0x000fe400078e020a */
[----:B------:R-:W-:-:S03]  /*aee0*/  IMAD.MOV.U32 R6, RZ, RZ, 0x1 ;  /* 0x00000001ff067424 */ /* 0x000fc600078e00ff */
[----:B------:R-:W-:Y:S02]  /*aef0*/  SEL R9, R4, R7, !P0 ;  /* 0x0000000704097207 */ /* 0x000fe40004000000 */
[----:B------:R-:W-:-:S07]  /*af00*/  SEL R7, R7, R4, !P0 ;  /* 0x0000000407077207 */ /* 0x000fce0004000000 */
.L_x_285:
[----:B------:R-:W-:-:S08]  /*af10*/  NOP ;  /* 0x0000000000007918 */ /* 0x000fd00000000000 */
[----:B------:R-:W0:-:S00]  /*af20*/  USETMAXREG.DEALLOC.CTAPOOL 0x28 ;  /* 0x00000028000079c8 */ /* 0x000e0000080e0500 */
[----:B0-----:R-:W-:-:S13]  /*af30*/  ISETP.NE.AND P0, PT, R0, RZ, PT ;  /* 0x000000ff0000720c */ /* 0x001fda0003f05270 */
[----:B------:R-:W-:Y:S05]  /*af40*/  @P0 EXIT ;  /* 0x000000000000094d */ /* 0x000fea0003800000 */
[----:B------:R-:W-:Y:S01]  /*af50*/  LOP3.LUT P0, RZ, R6, 0xff, RZ, 0xc0, !PT ;  /* 0x000000ff06ff7812 */ /* 0x000fe2000780c0ff */
[----:B------:R-:W-:Y:S01]  /*af60*/  IMAD.MOV.U32 R0, RZ, RZ, 0x1 ;  /* 0x00000001ff007424 */ /* 0x000fe200078e00ff */
[----:B------:R-:W-:-:S11]  /*af70*/  MOV R12, RZ ;  /* 0x000000ff000c7202 */ /* 0x000fd60000000f00 */
[----:B------:R-:W-:Y:S05]  /*af80*/  @!P0 BRA `(.L_x_288) ;  /* 0x0000000c00308947 */ /* 0x000fea0003800000 */
[----:B------:R-:W0:Y:S01]  /*af90*/  LDC R0, c[0x0][0x28c] ;  /* 0x0000a300ff007b82 */ /* 0x000e220000000800 */
[----:B------:R-:W-:Y:S01]  /*afa0*/  ULDC UR5, c[0x0][0x600] ;  /* 0x0001800000057ab9 */ /* 0x000fe20000000800 */
[----:B------:R-:W-:Y:S01]  /*afb0*/  ULDC UR4, c[0x0][0xc] ;  /* 0x0000030000047ab9 */ /* 0x000fe20000000800 */
[----:B------:R-:W-:Y:S01]  /*afc0*/  UIADD3 UR16, UR5, -0x1, URZ ;  /* 0xffffffff05107890 */ /* 0x000fe2000fffe03f */
[C---:B------:R-:W-:Y:S01]  /*afd0*/  LOP3.LUT P2, RZ, R18.reuse, 0x7f, RZ, 0xc0, !PT ;  /* 0x0000007f12ff7812 */ /* 0x040fe2000784c0ff */
[----:B------:R-:W-:Y:S01]  /*afe0*/  ULDC UR6, c[0x0][0x658] ;  /* 0x0001960000067ab9 */ /* 0x000fe20000000800 */
[----:B------:R-:W-:Y:S01]  /*aff0*/  ULDC UR5, c[0x0][0x10] ;  /* 0x0000040000057ab9 */ /* 0x000fe20000000800 */
[----:B------:R-:W-:Y:S01]  /*b000*/  UMOV UR7, 0xffffffff ;  /* 0xffffffff00077882 */ /* 0x000fe20000000000 */
[----:B------:R-:W-:Y:S01]  /*b010*/  UMOV UR8, 0x1 ;  /* 0x0000000100087882 */ /* 0x000fe20000000000 */
[----:B------:R-:W-:Y:S01]  /*b020*/  UIMAD.WIDE.U32 UR4, UR4, UR5, URZ ;  /* 0x00000005040472a5 */ /* 0x000fe2000f8e003f */
[----:B------:R-:W-:Y:S01]  /*b030*/  LOP3.LUT P0, RZ, R18, 0x1f, RZ, 0xc0, !PT ;  /* 0x0000001f12ff7812 */ /* 0x000fe2000780c0ff */
[----:B------:R-:W-:Y:S01]  /*b040*/  USHF.L.U32 UR7, UR7, UR6, URZ ;  /* 0x0000000607077299 */ /* 0x000fe2000800063f */
[----:B------:R-:W-:Y:S01]  /*b050*/  BSSY B0, `(.L_x_288) ;  /* 0x00000bf000007945 */ /* 0x000fe20003800000 */
[----:B------:R-:W-:Y:S01]  /*b060*/  USHF.L.U32 UR18, UR8, UR6, URZ ;  /* 0x0000000608127299 */ /* 0x000fe2000800063f */
[----:B------:R-:W-:Y:S01]  /*b070*/  IMAD.MOV.U32 R13, RZ, RZ, 0x1 ;  /* 0x00000001ff0d7424 */ /* 0x000fe200078e00ff */
[----:B------:R-:W-:Y:S01]  /*b080*/  LOP3.LUT R11, R19, 0x2, RZ, 0xfc, !PT ;  /* 0x00000002130b7812 */ /* 0x000fe200078efcff */
[----:B------:R-:W-:Y:S01]  /*b090*/  ULDC UR6, c[0x0][0x14] ;  /* 0x0000050000067ab9 */ /* 0x000fe20000000800 */
[----:B------:R-:W-:Y:S01]  /*b0a0*/  PLOP3.LUT P0, PT, P0, P2, PT, 0x8a, 0x0 ;  /* 0x000000000000781c */ /* 0x000fe20000705172 */
[----:B------:R-:W-:Y:S01]  /*b0b0*/  UIMAD.WIDE.U32 UR20, UR4, UR6, URZ ;  /* 0x00000006041472a5 */ /* 0x000fe2000f8e003f */
[----:B------:R-:W-:Y:S01]  /*b0c0*/  IMAD.MOV.U32 R12, RZ, RZ, RZ ;  /* 0x000000ffff0c7224 */ /* 0x000fe200078e00ff */
[----:B------:R-:W-:-:S02]  /*b0d0*/  UIMAD UR13, UR5, UR6, URZ ;  /* 0x00000006050d72a4 */ /* 0x000fc4000f8e023f */
[----:B------:R-:W-:Y:S01]  /*b0e0*/  ULOP3.LUT UR17, URZ, UR7, URZ, 0x33, !UPT ;  /* 0x000000073f117292 */ /* 0x000fe2000f8e333f */
[----:B0-----:R-:W-:Y:S01]  /*b0f0*/  VIADD R0, R0, 0x1f ;  /* 0x0000001f00007836 */ /* 0x001fe20000000000 */
[----:B------:R-:W-:Y:S01]  /*b100*/  UIADD3 UR13, UR21, UR13, URZ ;  /* 0x0000000d150d7290 */ /* 0x000fe2000fffe03f */
[----:B------:R-:W-:-:S03]  /*b110*/  ULDC.64 UR22, c[0x0][0x198] ;  /* 0x0000660000167ab9 */ /* 0x000fc60000000a00 */
[----:B------:R-:W-:-:S04]  /*b120*/  SHF.R.S32.HI R3, RZ, 0x1f, R0 ;  /* 0x0000001fff037819 */ /* 0x000fc80000011400 */
[----:B------:R-:W-:Y:S01]  /*b130*/  LEA.HI R3, R3, R0, RZ, 0x5 ;  /* 0x0000000003037211 */ /* 0x000fe200078f28ff */
[----:B------:R-:W-:-:S03]  /*b140*/  IMAD.MOV.U32 R0, RZ, RZ, 0x1 ;  /* 0x00000001ff007424 */ /* 0x000fc600078e00ff */
[----:B------:R-:W-:-:S05]  /*b150*/  SHF.R.S32.HI R3, RZ, 0x5, R3 ;  /* 0x00000005ff037819 */ /* 0x000fca0000011403 */
[----:B------:R-:W-:-:S07]  /*b160*/  VIADD R10, R3, 0x1 ;  /* 0x00000001030a7836 */ /* 0x000fce0000000000 */
.L_x_300:
[----:B------:R-:W-:-:S03]  /*b170*/  UMOV UR4, 0xffffffff ;  /* 0xffffffff00047882 */ /* 0x000fc60000000000 */
[----:B------:R-:W-:Y:S05]  /*b180*/  BRA.DIV UR4, `(.L_x_289) ;  /* 0x0000000e04e47947 */ /* 0x000fea000b800000 */
[----:B------:R-:W-:-:S13]  /*b190*/  ELECT P6, URZ, PT ;  /* 0x00000000003f782f */ /* 0x000fda00038c0000 */
.L_x_313:
[----:B------:R-:W0:Y:S01]  /*b1a0*/  LDC R4, c[0x0][0x28c] ;  /* 0x0000a300ff047b82 */ /* 0x000e220000000800 */
[----:B------:R-:W-:Y:S01]  /*b1b0*/  BSSY B1, `(.L_x_290) ;  /* 0x0000037000017945 */ /* 0x000fe20003800000 */
[----:B0-----:R-:W-:-:S13]  /*b1c0*/  ISETP.LT.OR P6, PT, R4, 0x1, !P6 ;  /* 0x000000010400780c */ /* 0x001fda00077c1670 */
[----:B------:R-:W-:Y:S05]  /*b1d0*/  @P6 BRA `(.L_x_291) ;  /* 0x0000000000d06947 */ /* 0x000fea0003800000 */
[----:B------:R-:W-:Y:S01]  /*b1e0*/  IMAD.SHL.U32 R15, R9, 0x80, RZ ;  /* 0x00000080090f7824 */ /* 0x000fe200078e00ff */
[----:B------:R-:W-:Y:S01]  /*b1f0*/  MOV R4, R10 ;  /* 0x0000000a00047202 */ /* 0x000fe20000000f00 */
[----:B------:R-:W-:Y:S02]  /*b200*/  IMAD.SHL.U32 R18, R7, 0x100, RZ ;  /* 0x0000010007127824 */ /* 0x000fe400078e00ff */
[----:B------:R-:W-:Y:S02]  /*b210*/  IMAD.MOV.U32 R20, RZ, RZ, RZ ;  /* 0x000000ffff147224 */ /* 0x000fe400078e00ff */
[----:B------:R-:W-:Y:S02]  /*b220*/  IMAD.MOV.U32 R5, RZ, RZ, R0 ;  /* 0x000000ffff057224 */ /* 0x000fe400078e0000 */
[----:B------:R-:W-:-:S07]  /*b230*/  IMAD.MOV.U32 R6, RZ, RZ, R12 ;  /* 0x000000ffff067224 */ /* 0x000fce00078e000c */
.L_x_295:
[----:B------:R-:W0:Y:S01]  /*b240*/  S2R R14, SR_CgaCtaId ;  /* 0x00000000000e7919 */ /* 0x000e220000008800 */
[----:B------:R-:W-:Y:S01]  /*b250*/  MOV R7, 0x400 ;  /* 0x0000040000077802 */ /* 0x000fe20000000f00 */
[----:B------:R-:W1:Y:S03]  /*b260*/  @!P2 LDC R9, c[0x0][0x500] ;  /* 0x00014000ff09ab82 */ /* 0x000e660000000800 */
[----:B0-----:R-:W-:Y:S02]  /*b270*/  LEA R21, R14, R7, 0x18 ;  /* 0x000000070e157211 */ /* 0x001fe400078ec0ff */
[----:B------:R-:W-:-:S03]  /*b280*/  SHF.L.U32 R7, R5, 0x1f, RZ ;  /* 0x0000001f05077819 */ /* 0x000fc600000006ff */
[----:B------:R-:W-:-:S04]  /*b290*/  IMAD R14, R6, 0x8, R21 ;  /* 0x00000008060e7824 */ /* 0x000fc800078e0215 */
[----:B------:R-:W0:Y:S02]  /*b2a0*/  SYNCS.PHASECHK.TRANS64.TRYWAIT P1, [R14+URZ+0x30], R7 ;  /* 0x000030070e0075a7 */ /* 0x000e24000802017f */
[----:B01----:R-:W-:Y:S05]  /*b2b0*/  @!P1 BRA `(.L_x_292) ;  /* 0x0000000c00b89947 */ /* 0x003fea0003800000 */
.L_x_314:
[----:B0-----:R-:W-:Y:S01]  /*b2c0*/  PRMT R7, R11, 0x9910, RZ ;  /* 0x000099100b077816 */ /* 0x001fe200000000ff */
[----:B------:R0:W-:Y:S03]  /*b2d0*/  @!P2 SYNCS.ARRIVE.TRANS64 RZ, [R14+URZ], R9 ;  /* 0x000000090effa9a7 */ /* 0x0001e6000800003f */
[----:B------:R-:W-:-:S13]  /*b2e0*/  ISETP.NE.AND P1, PT, R7, 0x2, PT ;  /* 0x000000020700780c */ /* 0x000fda0003f25270 */
[----:B0-----:R-:W-:Y:S05]  /*b2f0*/  @P1 BRA `(.L_x_293) ;  /* 0x0000000000041947 */ /* 0x001fea0003800000 */
[----:B------:R-:W-:Y:S01]  /*b300*/  BPT.TRAP 0x1 ;  /* 0x000000040000795c */ /* 0x000fe20000300000 */
.L_x_293:
[----:B------:R-:W-:Y:S05]  /*b310*/  @P0 BRA `(.L_x_294) ;  /* 0x0000000000040947 */ /* 0x000fea0003800000 */
[----:B------:R-:W-:Y:S01]  /*b320*/  BPT.TRAP 0x1 ;  /* 0x000000040000795c */ /* 0x000fe20000300000 */
.L_x_294:
[--C-:B------:R-:W-:Y:S01]  /*b330*/  IMAD R7, R6, 0x4000, R21.reuse ;  /* 0x0000400006077824 */ /* 0x100fe200078e0215 */
[----:B------:R-:W-:Y:S01]  /*b340*/  R2UR UR9, R14 ;  /* 0x000000000e0972ca */ /* 0x000fe200000e0000 */
[----:B------:R-:W-:Y:S01]  /*b350*/  IMAD R21, R6, 0x2000, R21 ;  /* 0x0000200006157824 */ /* 0x000fe200078e0215 */
[----:B------:R-:W-:Y:S01]  /*b360*/  UIADD3 UR4, UP0, UR22, 0xf0, URZ ;  /* 0x000000f016047890 */ /* 0x000fe2000ff1e03f */
[----:B------:R-:W-:Y:S01]  /*b370*/  VIADD R4, R4, 0xffffffff ;  /* 0xffffffff04047836 */ /* 0x000fe20000000000 */
[----:B------:R-:W-:Y:S01]  /*b380*/  R2UR UR5, R7 ;  /* 0x00000000070572ca */ /* 0x000fe200000e0000 */
[----:B------:R-:W-:Y:S01]  /*b390*/  UIADD3 UR24, UP1, UR22, 0x1f0, URZ ;  /* 0x000001f016187890 */ /* 0x000fe2000ff3e03f */
[----:B------:R-:W-:Y:S01]  /*b3a0*/  R2UR UR8, R21 ;  /* 0x00000000150872ca */ /* 0x000fe200000e0000 */
[----:B------:R-:W-:Y:S01]  /*b3b0*/  VIADD R6, R6, 0x1 ;  /* 0x0000000106067836 */ /* 0x000fe20000000000 */
[----:B------:R-:W-:Y:S01]  /*b3c0*/  R2UR UR11, R18 ;  /* 0x00000000120b72ca */ /* 0x000fe200000e0000 */
[----:B------:R-:W-:Y:S01]  /*b3d0*/  UIADD3.X UR25, URZ, UR23, URZ, UP1, !UPT ;  /* 0x000000173f197290 */ /* 0x000fe20008ffe43f */
[----:B------:R-:W-:Y:S01]  /*b3e0*/  R2UR UR10, R20 ;  /* 0x00000000140a72ca */ /* 0x000fe200000e0000 */
[----:B------:R-:W-:Y:S01]  /*b3f0*/  UMOV UR6, 0x0 ;  /* 0x0000000000067882 */ /* 0x000fe20000000000 */
[----:B------:R-:W-:Y:S01]  /*b400*/  R2UR UR12, R8 ;  /* 0x00000000080c72ca */ /* 0x000fe200000e0000 */
[----:B------:R-:W-:Y:S01]  /*b410*/  UMOV UR7, 0x10000000 ;  /* 0x1000000000077882 */ /* 0x000fe20000000000 */
[----:B------:R-:W-:Y:S01]  /*b420*/  R2UR UR19, R15 ;  /* 0x000000000f1372ca */ /* 0x000fe200000e0000 */
[----:B------:R-:W-:Y:S01]  /*b430*/  VIADD R20, R20, 0x20 ;  /* 0x0000002014147836 */ /* 0x000fe20000000000 */
[----:B------:R-:W-:Y:S01]  /*b440*/  ISETP.GT.AND P3, PT, R4, 0x1, PT ;  /* 0x000000010400780c */ /* 0x000fe20003f64270 */
[----:B------:R-:W-:Y:S01]  /*b450*/  UIADD3 UR14, UR5, 0x180, URZ ;  /* 0x00000180050e7890 */ /* 0x000fe2000fffe03f */
[----:B------:R-:W-:Y:S01]  /*b460*/  ISETP.NE.AND P1, PT, R6, 0x6, PT ;  /* 0x000000060600780c */ /* 0x000fe20003f25270 */
[----:B------:R-:W-:-:S02]  /*b470*/  UIADD3.X UR5, URZ, UR23, URZ, UP0, !UPT ;  /* 0x000000173f057290 */ /* 0x000fc400087fe43f */
[----:B------:R-:W-:Y:S01]  /*b480*/  UIADD3 UR15, UR8, 0x18180, URZ ;  /* 0x00018180080f7890 */ /* 0x000fe2000fffe03f */
[----:B------:R-:W-:Y:S02]  /*b490*/  SEL R14, RZ, 0x1, P1 ;  /* 0x00000001ff0e7807 */ /* 0x000fe40000800000 */
[----:B------:R-:W-:Y:S01]  /*b4a0*/  UMOV UR8, UR14 ;  /* 0x0000000e00087c82 */ /* 0x000fe20008000000 */
[----:B------:R-:W-:Y:S02]  /*b4b0*/  SEL R6, R6, RZ, P1 ;  /* 0x000000ff06067207 */ /* 0x000fe40000800000 */
[----:B------:R-:W-:Y:S01]  /*b4c0*/  LOP3.LUT R5, R5, R14, RZ, 0x3c, !PT ;  /* 0x0000000e05057212 */ /* 0x000fe200078e3cff */
[----:B------:R0:W-:Y:S02]  /*b4d0*/  UTMALDG.3D [UR8], [UR4], desc[UR6] ;  /* 0x00000608040075b4 */ /* 0x0001e40008011000 */
[----:B0-----:R-:W-:Y:S01]  /*b4e0*/  UMOV UR8, UR15 ;  /* 0x0000000f00087c82 */ /* 0x001fe20008000000 */
[----:B------:R-:W-:-:S02]  /*b4f0*/  UMOV UR11, UR19 ;  /* 0x00000013000b7c82 */ /* 0x000fc40008000000 */
[----:B------:R0:W-:Y:S02]  /*b500*/  UTMALDG.3D [UR8], [UR24], desc[UR6] ;  /* 0x00000608180075b4 */ /* 0x0001e40008011000 */
[----:B0-----:R-:W-:Y:S05]  /*b510*/  @P3 BRA `(.L_x_295) ;  /* 0xfffffffc00483947 */ /* 0x001fea000383ffff */
.L_x_291:
[----:B------:R-:W-:Y:S05]  /*b520*/  BSYNC B1 ;  /* 0x0000000000017941 */ /* 0x000fea0003800000 */
.L_x_290:
[----:B------:R-:W-:Y:S01]  /*b530*/  LOP3.LUT P3, RZ, R13, 0xff, RZ, 0xc0, !PT ;  /* 0x000000ff0dff7812 */ /* 0x000fe2000786c0ff */
[----:B------:R-:W-:Y:S01]  /*b540*/  ULDC.64 UR4, c[0x0][0x650] ;  /* 0x0001940000047ab9 */ /* 0x000fe20000000a00 */
[----:B------:R-:W-:Y:S01]  /*b550*/  IADD3 R12, R3, R12, RZ ;  /* 0x0000000c030c7210 */ /* 0x000fe20007ffe0ff */
[----:B------:R-:W-:Y:S01]  /*b560*/  BSSY B1, `(.L_x_296) ;  /* 0x000006b000017945 */ /* 0x000fe20003800000 */
[----:B------:R-:W-:Y:S01]  /*b570*/  IADD3 R16, P4, R16, UR20, RZ ;  /* 0x0000001410107c10 */ /* 0x000fe2000ff9e0ff */
[----:B------:R-:W-:Y:S01]  /*b580*/  IMAD.MOV.U32 R9, RZ, RZ, -0x1 ;  /* 0xffffffffff097424 */ /* 0x000fe200078e00ff */
[----:B------:R-:W-:Y:S01]  /*b590*/  ISETP.GT.U32.AND P1, PT, R12, 0x5, PT ;  /* 0x000000050c00780c */ /* 0x000fe20003f24070 */
[----:B------:R-:W-:Y:S01]  /*b5a0*/  IMAD.MOV.U32 R8, RZ, RZ, -0x1 ;  /* 0xffffffffff087424 */ /* 0x000fe200078e00ff */
[----:B------:R-:W-:Y:S02]  /*b5b0*/  IADD3.X R17, R17, UR13, RZ, P4, !PT ;  /* 0x0000000d11117c10 */ /* 0x000fe4000a7fe4ff */
[----:B------:R-:W-:-:S02]  /*b5c0*/  ISETP.LT.U32.AND P1, PT, R3, 0x6, P1 ;  /* 0x000000060300780c */ /* 0x000fc40000f21070 */
[----:B------:R-:W-:Y:S01]  /*b5d0*/  PRMT R13, RZ, 0x7610, R13 ;  /* 0x00007610ff0d7816 */ /* 0x000fe2000000000d */
[----:B------:R-:W0:Y:S01]  /*b5e0*/  @P3 S2R R5, SR_CgaCtaId ;  /* 0x0000000000053919 */ /* 0x000e220000008800 */
[----:B------:R-:W-:-:S04]  /*b5f0*/  @P3 MOV R4, 0x400 ;  /* 0x0000040000043802 */ /* 0x000fc80000000f00 */
[----:B0-----:R-:W-:Y:S01]  /*b600*/  @P3 LEA R6, R5, R4, 0x18 ;  /* 0x0000000405063211 */ /* 0x001fe200078ec0ff */
[----:B------:R-:W-:-:S03]  /*b610*/  IMAD.WIDE.U32 R4, R12, -0x55555555, RZ ;  /* 0xaaaaaaab0c047825 */ /* 0x000fc600078e00ff */
[----:B------:R0:W-:Y:S01]  /*b620*/  @P3 SYNCS.ARRIVE.TRANS64.A1T0 RZ, [R6+URZ+0x78], RZ ;  /* 0x000078ff06ff39a7 */ /* 0x0001e2000810003f */
[----:B------:R-:W-:Y:S02]  /*b630*/  ISETP.GE.U32.AND P3, PT, R3, 0x6, PT ;  /* 0x000000060300780c */ /* 0x000fe40003f66070 */
[----:B------:R-:W-:Y:S02]  /*b640*/  SHF.R.U32.HI R7, RZ, 0x2, R5 ;  /* 0x00000002ff077819 */ /* 0x000fe40000011605 */
[----:B------:R-:W-:Y:S02]  /*b650*/  SEL R5, RZ, 0x1, !P1 ;  /* 0x00000001ff057807 */ /* 0x000fe40004800000 */
[----:B------:R-:W-:Y:S01]  /*b660*/  ISETP.GE.U32.AND P1, PT, R16, UR4, PT ;  /* 0x0000000410007c0c */ /* 0x000fe2000bf26070 */
[----:B------:R-:W-:Y:S01]  /*b670*/  IMAD R12, R7, -0x6, R12 ;  /* 0xfffffffa070c7824 */ /* 0x000fe200078e020c */
[----:B------:R-:W-:Y:S02]  /*b680*/  LOP3.LUT R0, R0, R5, RZ, 0x3c, !PT ;  /* 0x0000000500007212 */ /* 0x000fe400078e3cff */
[----:B------:R-:W-:-:S02]  /*b690*/  ISETP.GE.U32.AND.EX P1, PT, R17, UR5, PT, P1 ;  /* 0x0000000511007c0c */ /* 0x000fc4000bf26110 */
[----:B------:R-:W-:Y:S02]  /*b6a0*/  PRMT R4, RZ, 0x7610, R4 ;  /* 0x00007610ff047816 */ /* 0x000fe40000000004 */
[----:B------:R-:W-:Y:S01]  /*b6b0*/  @P3 LOP3.LUT R0, R0, 0x1, R7, 0x78, !PT ;  /* 0x0000000100003812 */ /* 0x000fe200078e7807 */
[----:B------:R-:W-:-:S08]  /*b6c0*/  IMAD.MOV.U32 R7, RZ, RZ, -0x1 ;  /* 0xffffffffff077424 */ /* 0x000fd000078e00ff */
[----:B0-----:R-:W-:Y:S05]  /*b6d0*/  @P1 BRA `(.L_x_297) ;  /* 0x00000004004c1947 */ /* 0x001fea0003800000 */
[----:B------:R-:W-:Y:S01]  /*b6e0*/  ULDC.64 UR4, c[0x0][0x628] ;  /* 0x00018a0000047ab9 */ /* 0x000fe20000000a00 */
[----:B------:R-:W0:Y:S01]  /*b6f0*/  S2R R15, SR_CTAID.X ;  /* 0x00000000000f7919 */ /* 0x000e220000002500 */
[----:B------:R-:W-:Y:S01]  /*b700*/  ISETP.NE.U32.AND P1, PT, RZ, UR4, PT ;  /* 0x00000004ff007c0c */ /* 0x000fe2000bf25070 */
[----:B------:R-:W-:Y:S01]  /*b710*/  ULDC UR7, c[0x0][0x630] ;  /* 0x00018c0000077ab9 */ /* 0x000fe20000000800 */
[----:B------:R-:W-:Y:S01]  /*b720*/  IMAD.MOV.U32 R4, RZ, RZ, R16 ;  /* 0x000000ffff047224 */ /* 0x000fe200078e0010 */
[----:B------:R-:W1:Y:S01]  /*b730*/  S2R R14, SR_CTAID.Y ;  /* 0x00000000000e7919 */ /* 0x000e620000002600 */
[----:B------:R-:W-:Y:S01]  /*b740*/  ISETP.NE.AND.EX P1, PT, RZ, UR5, PT, P1 ;  /* 0x00000005ff007c0c */ /* 0x000fe2000bf25310 */
[----:B------:R-:W-:-:S12]  /*b750*/  IMAD.MOV.U32 R5, RZ, RZ, R17 ;  /* 0x000000ffff057224 */ /* 0x000fd800078e0011 */
[----:B------:R-:W-:Y:S05]  /*b760*/  @!P1 BRA `(.L_x_298) ;  /* 0x0000000000289947 */ /* 0x000fea0003800000 */
[----:B------:R-:W-:Y:S02]  /*b770*/  ULDC UR6, c[0x0][0x634] ;  /* 0x00018d0000067ab9 */ /* 0x000fe40000000800 */
[----:B------:R-:W-:-:S05]  /*b780*/  IADD3 R9, P1, R16, UR6, RZ ;  /* 0x0000000610097c10 */ /* 0x000fca000ff3e0ff */
[----:B------:R-:W-:-:S04]  /*b790*/  IMAD.X R21, RZ, RZ, R17, P1 ;  /* 0x000000ffff157224 */ /* 0x000fc800008e0611 */
[----:B------:R-:W-:-:S04]  /*b7a0*/  IMAD.WIDE.U32 R6, R21, UR4, RZ ;  /* 0x0000000415067c25 */ /* 0x000fc8000f8e00ff */
[----:B------:R-:W-:-:S04]  /*b7b0*/  IMAD.WIDE.U32 R6, P1, R9, UR5, R6 ;  /* 0x0000000509067c25 */ /* 0x000fc8000f820006 */
[----:B------:R-:W-:-:S04]  /*b7c0*/  IMAD.WIDE.U32 R8, R9, UR4, RZ ;  /* 0x0000000409087c25 */ /* 0x000fc8000f8e00ff */
[----:B------:R-:W-:Y:S01]  /*b7d0*/  IMAD.X R5, RZ, RZ, RZ, P1 ;  /* 0x000000ffff057224 */ /* 0x000fe200008e06ff */
[----:B------:R-:W-:Y:S01]  /*b7e0*/  IADD3 RZ, P1, R9, R6, RZ ;  /* 0x0000000609ff7210 */ /* 0x000fe20007f3e0ff */
[----:B------:R-:W-:-:S04]  /*b7f0*/  IMAD.MOV.U32 R4, RZ, RZ, R7 ;  /* 0x000000ffff047224 */ /* 0x000fc800078e0007 */
[----:B------:R-:W-:-:S08]  /*b800*/  IMAD.WIDE.U32.X R4, R21, UR5, R4, P1 ;  /* 0x0000000515047c25 */ /* 0x000fd000088e0404 */
.L_x_298:
[--C-:B------:R-:W-:Y:S01]  /*b810*/  SHF.R.U64 R8, R4, UR7, R5.reuse ;  /* 0x0000000704087c19 */ /* 0x100fe20008001205 */
[----:B------:R-:W-:Y:S01]  /*b820*/  ULDC.64 UR4, c[0x0][0x620] ;  /* 0x0001880000047ab9 */ /* 0x000fe20000000a00 */
[----:B------:R-:W-:Y:S01]  /*b830*/  SHF.R.U32.HI R4, RZ, UR7, R5 ;  /* 0x00000007ff047c19 */ /* 0x000fe20008011605 */
[----:B------:R-:W2:Y:S01]  /*b840*/  LDC R24, c[0x0][0x144] ;  /* 0x00005100ff187b82 */ /* 0x000ea20000000800 */
[----:B------:R-:W-:Y:S01]  /*b850*/  IADD3 R7, P1, RZ, -R8, RZ ;  /* 0x80000008ff077210 */ /* 0x000fe20007f3e0ff */
[----:B------:R-:W-:Y:S01]  /*b860*/  ULDC.64 UR8, c[0x0][0x640] ;  /* 0x0001900000087ab9 */ /* 0x000fe20000000a00 */
[----:B0-----:R-:W-:Y:S01]  /*b870*/  I2FP.F32.U32 R9, R15 ;  /* 0x0000000f00097245 */ /* 0x001fe20000201000 */
[----:B------:R-:W-:Y:S01]  /*b880*/  ULDC UR6, c[0x0][0x608] ;  /* 0x0001820000067ab9 */ /* 0x000fe20000000800 */
[----:B------:R-:W-:Y:S02]  /*b890*/  IADD3.X R4, RZ, ~R4, RZ, P1, !PT ;  /* 0x80000004ff047210 */ /* 0x000fe40000ffe4ff */
[----:B------:R-:W-:Y:S01]  /*b8a0*/  ISETP.NE.U32.AND P1, PT, RZ, UR8, PT ;  /* 0x00000008ff007c0c */ /* 0x000fe2000bf25070 */
[----:B------:R-:W0:Y:S02]  /*b8b0*/  LDC R21, c[0x0][0x148] ;  /* 0x00005200ff157b82 */ /* 0x000e240000000800 */
[----:B------:R-:W-:Y:S01]  /*b8c0*/  IMAD R6, R4, UR4, RZ ;  /* 0x0000000404067c24 */ /* 0x000fe2000f8e02ff */
[----:B------:R-:W-:Y:S01]  /*b8d0*/  ISETP.NE.AND.EX P1, PT, RZ, UR9, PT, P1 ;  /* 0x00000009ff007c0c */ /* 0x000fe2000bf25310 */
[----:B------:R-:W-:Y:S01]  /*b8e0*/  IMAD.WIDE.U32 R4, R7, UR4, R16 ;  /* 0x0000000407047c25 */ /* 0x000fe2000f8e0010 */
[----:B------:R-:W-:-:S03]  /*b8f0*/  ULDC UR4, c[0x0][0x150] ;  /* 0x0000540000047ab9 */ /* 0x000fc60000000800 */
[----:B------:R-:W-:Y:S02]  /*b900*/  IMAD R7, R7, UR5, R6 ;  /* 0x0000000507077c24 */ /* 0x000fe4000f8e0206 */
[----:B------:R-:W-:Y:S01]  /*b910*/  FMUL R6, R9, UR4 ;  /* 0x0000000409067c20 */ /* 0x000fe20008400000 */
[----:B------:R-:W-:Y:S01]  /*b920*/  ULDC UR4, c[0x0][0x618] ;  /* 0x0001860000047ab9 */ /* 0x000fe20000000800 */
[----:B------:R-:W-:Y:S01]  /*b930*/  ULDC UR5, c[0x0][0x154] ;  /* 0x0000550000057ab9 */ /* 0x000fe20000000800 */
[----:B------:R-:W-:-:S03]  /*b940*/  IMAD.IADD R5, R5, 0x1, R7 ;  /* 0x0000000105057824 */ /* 0x000fc600078e0207 */
[----:B------:R-:W3:Y:S02]  /*b950*/  F2I.U32.TRUNC.NTZ R6, R6 ;  /* 0x0000000600067305 */ /* 0x000ee4000020f000 */
[----:B------:R-:W-:Y:S02]  /*b960*/  SHF.R.U64 R9, R4, UR4, R5 ;  /* 0x0000000404097c19 */ /* 0x000fe40008001205 */
[----:B-1----:R-:W-:-:S05]  /*b970*/  I2FP.F32.U32 R4, R14 ;  /* 0x0000000e00047245 */ /* 0x002fca0000201000 */
[----:B------:R-:W-:Y:S01]  /*b980*/  FMUL R22, R4, UR5 ;  /* 0x0000000504167c20 */ /* 0x000fe20008400000 */
[----:B------:R-:W-:Y:S01]  /*b990*/  SHF.R.U32.HI R4, RZ, UR4, R5 ;  /* 0x00000004ff047c19 */ /* 0x000fe20008011605 */
[----:B------:R-:W-:-:S03]  /*b9a0*/  ULDC UR4, c[0x0][0x658] ;  /* 0x0001960000047ab9 */ /* 0x000fc60000000800 */
[--C-:B------:R-:W-:Y:S01]  /*b9b0*/  SHF.R.U64 R20, R9, UR6, R4.reuse ;  /* 0x0000000609147c19 */ /* 0x100fe20008001204 */
[----:B------:R-:W1:Y:S01]  /*b9c0*/  F2I.U32.TRUNC.NTZ R22, R22 ;  /* 0x0000001600167305 */ /* 0x000e62000020f000 */
[----:B------:R-:W-:Y:S01]  /*b9d0*/  SHF.R.U32.HI R5, RZ, UR6, R4 ;  /* 0x00000006ff057c19 */ /* 0x000fe20008011604 */
[----:B---3--:R-:W-:-:S03]  /*b9e0*/  IMAD.MOV R6, RZ, RZ, -R6 ;  /* 0x000000ffff067224 */ /* 0x008fc600078e0a06 */
[----:B------:R-:W-:Y:S01]  /*b9f0*/  SHF.R.U64 R18, R20, UR4, R5 ;  /* 0x0000000414127c19 */ /* 0x000fe20008001205 */
[----:B--2---:R-:W-:Y:S01]  /*ba00*/  IMAD R15, R24, R6, R15 ;  /* 0x00000006180f7224 */ /* 0x004fe200078e020f */
[----:B------:R-:W-:-:S03]  /*ba10*/  SHF.R.U32.HI R23, RZ, UR4, R5 ;  /* 0x00000004ff177c19 */ /* 0x000fc60008011605 */
[----:B------:R-:W-:Y:S02]  /*ba20*/  IMAD.MOV.U32 R4, RZ, RZ, R18 ;  /* 0x000000ffff047224 */ /* 0x000fe400078e0012 */
[----:B------:R-:W-:Y:S01]  /*ba30*/  IMAD.MOV.U32 R5, RZ, RZ, R23 ;  /* 0x000000ffff057224 */ /* 0x000fe200078e0017 */
[----:B-1----:R-:W-:Y:S06]  /*ba40*/  @!P1 BRA `(.L_x_299) ;  /* 0x0000000000289947 */ /* 0x002fec0003800000 */
[----:B------:R-:W-:Y:S02]  /*ba50*/  ULDC UR4, c[0x0][0x64c] ;  /* 0x0001930000047ab9 */ /* 0x000fe40000000800 */
[----:B------:R-:W-:-:S05]  /*ba60*/  IADD3 R5, P1, R18, UR4, RZ ;  /* 0x0000000412057c10 */ /* 0x000fca000ff3e0ff */
[----:B------:R-:W-:-:S04]  /*ba70*/  IMAD.X R23, RZ, RZ, R23, P1 ;  /* 0x000000ffff177224 */ /* 0x000fc800008e0617 */
[----:B------:R-:W-:-:S04]  /*ba80*/  IMAD.WIDE.U32 R6, R23, UR8, RZ ;  /* 0x0000000817067c25 */ /* 0x000fc8000f8e00ff */
[----:B------:R-:W-:-:S04]  /*ba90*/  IMAD.WIDE.U32 R6, P1, R5, UR9, R6 ;  /* 0x0000000905067c25 */ /* 0x000fc8000f820006 */
[----:B------:R-:W-:-:S04]  /*baa0*/  IMAD.WIDE.U32 R4, R5, UR8, RZ ;  /* 0x0000000805047c25 */ /* 0x000fc8000f8e00ff */
[----:B------:R-:W-:Y:S01]  /*bab0*/  IMAD.MOV.U32 R4, RZ, RZ, R7 ;  /* 0x000000ffff047224 */ /* 0x000fe200078e0007 */
[----:B------:R-:W-:Y:S01]  /*bac0*/  IADD3 RZ, P3, R5, R6, RZ ;  /* 0x0000000605ff7210 */ /* 0x000fe20007f7e0ff */
[----:B------:R-:W-:-:S04]  /*bad0*/  IMAD.X R5, RZ, RZ, RZ, P1 ;  /* 0x000000ffff057224 */ /* 0x000fc800008e06ff */
[----:B------:R-:W-:-:S08]  /*bae0*/  IMAD.WIDE.U32.X R4, R23, UR9, R4, P3 ;  /* 0x0000000917047c25 */ /* 0x000fd000098e0404 */
.L_x_299:
[----:B------:R-:W-:Y:S01]  /*baf0*/  ISETP.NE.AND P1, PT, R2, 0x1, PT ;  /* 0x000000010200780c */ /* 0x000fe20003f25270 */
[----:B------:R-:W-:Y:S01]  /*bb00*/  ULDC UR4, c[0x0][0x648] ;  /* 0x0001920000047ab9 */ /* 0x000fe20000000800 */
[----:B------:R-:W-:Y:S01]  /*bb10*/  LOP3.LUT R20, R20, UR17, RZ, 0xc0, !PT ;  /* 0x0000001114147c12 */ /* 0x000fe2000f8ec0ff */
[----:B------:R-:W-:Y:S01]  /*bb20*/  IMAD.MOV R22, RZ, RZ, -R22 ;  /* 0x000000ffff167224 */ /* 0x000fe200078e0a16 */
[----:B------:R-:W-:Y:S01]  /*bb30*/  SHF.R.U64 R5, R4, UR4, R5 ;  /* 0x0000000404057c19 */ /* 0x000fe20008001205 */
[----:B------:R-:W-:Y:S01]  /*bb40*/  ULDC UR4, c[0x0][0x638] ;  /* 0x00018e0000047ab9 */ /* 0x000fe20000000800 */
[----:B------:R-:W-:Y:S01]  /*bb50*/  LOP3.LUT R9, R9, UR16, RZ, 0xc0, !PT ;  /* 0x0000001009097c12 */ /* 0x000fe2000f8ec0ff */
[----:B------:R-:W-:Y:S01]  /*bb60*/  ULDC UR5, c[0x0][0x610] ;  /* 0x0001840000057ab9 */ /* 0x000fe20000000800 */
[C---:B------:R-:W-:Y:S01]  /*bb70*/  IADD3 R7, -R5.reuse, RZ, RZ ;  /* 0x000000ff05077210 */ /* 0x040fe20007ffe1ff */
[----:B------:R-:W-:Y:S02]  /*bb80*/  IMAD R20, R5, UR18, R20 ;  /* 0x0000001205147c24 */ /* 0x000fe4000f8e0214 */
[----:B------:R-:W-:-:S02]  /*bb90*/  IMAD.MOV.U32 R4, RZ, RZ, 0x1 ;  /* 0x00000001ff047424 */ /* 0x000fc400078e00ff */
[----:B0-----:R-:W-:Y:S02]  /*bba0*/  @P1 IMAD R15, R21, R22, R14 ;  /* 0x00000016150f1224 */ /* 0x001fe400078e020e */
[----:B------:R-:W-:Y:S01]  /*bbb0*/  IMAD R18, R7, UR4, R18 ;  /* 0x0000000407127c24 */ /* 0x000fe2000f8e0212 */
[----:B------:R-:W-:Y:S01]  /*bbc0*/  ULDC UR4, c[0x0][0x600] ;  /* 0x0001800000047ab9 */ /* 0x000fe20000000800 */
[----:B------:R-:W-:Y:S02]  /*bbd0*/  IMAD R15, R20, UR5, R15 ;  /* 0x00000005140f7c24 */ /* 0x000fe4000f8e020f */
[----:B------:R-:W-:-:S05]  /*bbe0*/  IMAD R18, R18, UR4, R9 ;  /* 0x0000000412127c24 */ /* 0x000fca000f8e0209 */
[----:B------:R-:W-:Y:S02]  /*bbf0*/  SEL R9, R18, R15, !P1 ;  /* 0x0000000f12097207 */ /* 0x000fe40004800000 */
[----:B------:R-:W-:-:S07]  /*bc00*/  SEL R7, R15, R18, !P1 ;  /* 0x000000120f077207 */ /* 0x000fce0004800000 */
.L_x_297:
[----:B------:R-:W-:Y:S05]  /*bc10*/  BSYNC B1 ;  /* 0x0000000000017941 */ /* 0x000fea0003800000 */
.L_x_296:
[----:B------:R-:W-:-:S13]  /*bc20*/  LOP3.LUT P1, RZ, R4, 0xff, RZ, 0xc0, !PT ;  /* 0x000000ff04ff7812 */ /* 0x000fda000782c0ff */
[----:B------:R-:W-:Y:S05]  /*bc30*/  @P1 BRA `(.L_x_300) ;  /* 0xfffffff4004c1947 */ /* 0x000fea000383ffff */
[----:B------:R-:W-:Y:S05]  /*bc40*/  BSYNC B0 ;  /* 0x0000000000007941 */ /* 0x000fea0003800000 */
.L_x_288:
[----:B------:R-:W-:-:S03]  /*bc50*/  UMOV UR4, 0xffffffff ;  /* 0xffffffff00047882 */ /* 0x000fc60000000000 */
[----:B------:R-:W-:Y:S05]  /*bc60*/  BRA.DIV UR4, `(.L_x_301) ;  /* 0x0000000604607947 */ /* 0x000fea000b800000 */
[----:B------:R-:W-:-:S13]  /*bc70*/  ELECT P6, URZ, PT ;  /* 0x00000000003f782f */ /* 0x000fda00038c0000 */
.L_x_317:
[----:B------:R-:W-:Y:S04]  /*bc80*/  BSSY B0, `(.L_x_302) ;  /* 0x000003d000007945 */ /* 0x000fe80003800000 */
[----:B------:R-:W-:Y:S05]  /*bc90*/  @!P6 BRA `(.L_x_303) ;  /* 0x0000000000ece947 */ /* 0x000fea0003800000 */
[----:B------:R-:W-:-:S04]  /*bca0*/  LOP3.LUT R19, R19, 0x2, RZ, 0xfc, !PT ;  /* 0x0000000213137812 */ /* 0x000fc800078efcff */
[----:B------:R-:W-:-:S13]  /*bcb0*/  ISETP.NE.AND P0, PT, R19, 0x3, PT ;  /* 0x000000031300780c */ /* 0x000fda0003f05270 */
[----:B------:R-:W-:Y:S05]  /*bcc0*/  @!P0 BRA `(.L_x_304) ;  /* 0x0000000000048947 */ /* 0x000fea0003800000 */
[----:B------:R-:W-:Y:S01]  /*bcd0*/  BPT.TRAP 0x1 ;  /* 0x000000040000795c */ /* 0x000fe20000300000 */
.L_x_304:
[----:B------:R-:W0:Y:S01]  /*bce0*/  S2R R3, SR_CgaCtaId ;  /* 0x0000000000037919 */ /* 0x000e220000008800 */
[----:B------:R-:W-:-:S04]  /*bcf0*/  MOV R2, 0x400 ;  /* 0x0000040000027802 */ /* 0x000fc80000000f00 */
[----:B0-----:R-:W-:Y:S02]  /*bd00*/  LEA R3, R3, R2, 0x18 ;  /* 0x0000000203037211 */ /* 0x001fe400078ec0ff */
[----:B------:R-:W-:-:S03]  /*bd10*/  SHF.L.U32 R2, R0, 0x1f, RZ ;  /* 0x0000001f00027819 */ /* 0x000fc600000006ff */
[----:B------:R-:W-:-:S04]  /*bd20*/  VIADD R3, R3, 0x30 ;  /* 0x0000003003037836 */ /* 0x000fc80000000000 */
[C---:B------:R-:W-:Y:S02]  /*bd30*/  IMAD R7, R12.reuse, 0x8, R3 ;  /* 0x000000080c077824 */ /* 0x040fe400078e0203 */
[----:B------:R-:W-:Y:S02]  /*bd40*/  VIADD R12, R12, 0x1 ;  /* 0x000000010c0c7836 */ /* 0x000fe40000000000 */
[----:B------:R-:W0:Y:S03]  /*bd50*/  SYNCS.PHASECHK.TRANS64.TRYWAIT P0, [R7+URZ], R2 ;  /* 0x00000002070075a7 */ /* 0x000e26000800017f */
[----:B------:R-:W-:-:S04]  /*bd60*/  ISETP.NE.AND P1, PT, R12, 0x6, PT ;  /* 0x000000060c00780c */ /* 0x000fc80003f25270 */
[----:B------:R-:W-:Y:S02]  /*bd70*/  SEL R5, RZ, 0x1, P1 ;  /* 0x00000001ff057807 */ /* 0x000fe40000800000 */
[----:B------:R-:W-:Y:S02]  /*bd80*/  SEL R12, R12, RZ, P1 ;  /* 0x000000ff0c0c7207 */ /* 0x000fe40000800000 */
[----:B------:R-:W-:-:S03]  /*bd90*/  LOP3.LUT R5, R0, R5, RZ, 0x3c, !PT ;  /* 0x0000000500057212 */ /* 0x000fc600078e3cff */
[----:B------:R-:W-:Y:S01]  /*bda0*/  IMAD R9, R12, 0x8, R3 ;  /* 0x000000080c097824 */ /* 0x000fe200078e0203 */
[----:B------:R-:W-:Y:S01]  /*bdb0*/  SHF.L.U32 R4, R5, 0x1f, RZ ;  /* 0x0000001f05047819 */ /* 0x000fe200000006ff */
[----:B0-----:R-:W-:Y:S06]  /*bdc0*/  @!P0 BRA `(.L_x_305) ;  /* 0x0000000400288947 */ /* 0x001fec0003800000 */
.L_x_318:
[----:B------:R-:W1:Y:S01]  /*bdd0*/  SYNCS.PHASECHK.TRANS64.TRYWAIT P0, [R9+URZ], R4 ;  /* 0x00000004090075a7 */ /* 0x000e62000800017f */
[----:B------:R-:W-:-:S05]  /*bde0*/  VIADD R0, R12, 0x1 ;  /* 0x000000010c007836 */ /* 0x000fca0000000000 */
[----:B------:R-:W-:-:S04]  /*bdf0*/  ISETP.NE.AND P1, PT, R0, 0x6, PT ;  /* 0x000000060000780c */ /* 0x000fc80003f25270 */
[----:B0-----:R-:W-:Y:S02]  /*be00*/  SEL R2, RZ, 0x1, P1 ;  /* 0x00000001ff027807 */ /* 0x001fe40000800000 */
[----:B------:R-:W-:Y:S02]  /*be10*/  SEL R0, R0, RZ, P1 ;  /* 0x000000ff00007207 */ /* 0x000fe40000800000 */
[----:B------:R-:W-:-:S03]  /*be20*/  LOP3.LUT R7, R5, R2, RZ, 0x3c, !PT ;  /* 0x0000000205077212 */ /* 0x000fc600078e3cff */
[----:B------:R-:W-:Y:S01]  /*be30*/  IMAD R6, R0, 0x8, R3 ;  /* 0x0000000800067824 */ /* 0x000fe200078e0203 */
[----:B------:R-:W-:Y:S01]  /*be40*/  SHF.L.U32 R5, R7, 0x1f, RZ ;  /* 0x0000001f07057819 */ /* 0x000fe200000006ff */
[----:B-1----:R-:W-:Y:S06]  /*be50*/  @!P0 BRA `(.L_x_306) ;  /* 0x0000000400188947 */ /* 0x002fec0003800000 */
.L_x_319:
[----:B------:R-:W1:Y:S01]  /*be60*/  SYNCS.PHASECHK.TRANS64.TRYWAIT P0, [R6+URZ], R5 ;  /* 0x00000005060075a7 */ /* 0x000e62000800017f */
[----:B------:R-:W-:-:S05]  /*be70*/  VIADD R0, R0, 0x1 ;  /* 0x0000000100007836 */ /* 0x000fca0000000000 */
[----:B------:R-:W-:-:S04]  /*be80*/  ISETP.NE.AND P1, PT, R0, 0x6, PT ;  /* 0x000000060000780c */ /* 0x000fc80003f25270 */
[----:B------:R-:W-:Y:S02]  /*be90*/  SEL R2, RZ, 0x1, P1 ;  /* 0x00000001ff027807 */ /* 0x000fe40000800000 */
[----:B------:R-:W-:Y:S02]  /*bea0*/  SEL R0, R0, RZ, P1 ;  /* 0x000000ff00007207 */ /* 0x000fe40000800000 */
[----:B------:R-:W-:Y:S02]  /*beb0*/  LOP3.LUT R7, R7, R2, RZ, 0x3c, !PT ;  /* 0x0000000207077212 */ /* 0x000fe400078e3cff */
[----:B0-----:R-:W-:Y:S02]  /*bec0*/  LEA R9, R0, R3, 0x3 ;  /* 0x0000000300097211 */ /* 0x001fe400078e18ff */
[----:B------:R-:W-:Y:S01]  /*bed0*/  SHF.L.U32 R4, R7, 0x1f, RZ ;  /* 0x0000001f07047819 */ /* 0x000fe200000006ff */
[----:B-1----:R-:W-:Y:S06]  /*bee0*/  @!P0 BRA `(.L_x_307) ;  /* 0x0000000400088947 */ /* 0x002fec0003800000 */
.L_x_320:
[----:B------:R-:W1:Y:S01]  /*bef0*/  SYNCS.PHASECHK.TRANS64.TRYWAIT P0, [R9+URZ], R4 ;  /* 0x00000004090075a7 */ /* 0x000e62000800017f */
[----:B------:R-:W-:-:S05]  /*bf00*/  VIADD R0, R0, 0x1 ;  /* 0x0000000100007836 */ /* 0x000fca0000000000 */
[----:B------:R-:W-:-:S04]  /*bf10*/  ISETP.NE.AND P1, PT, R0, 0x6, PT ;  /* 0x000000060000780c */ /* 0x000fc80003f25270 */
[----:B------:R-:W-:Y:S02]  /*bf20*/  SEL R2, RZ, 0x1, P1 ;  /* 0x00000001ff027807 */ /* 0x000fe40000800000 */
[----:B------:R-:W-:Y:S02]  /*bf30*/  SEL R0, R0, RZ, P1 ;  /* 0x000000ff00007207 */ /* 0x000fe40000800000 */
[----:B------:R-:W-:-:S03]  /*bf40*/  LOP3.LUT R7, R7, R2, RZ, 0x3c, !PT ;  /* 0x0000000207077212 */ /* 0x000fc600078e3cff */
[----:B0-----:R-:W-:Y:S01]  /*bf50*/  IMAD R6, R0, 0x8, R3 ;  /* 0x0000000800067824 */ /* 0x001fe200078e0203 */
[----:B------:R-:W-:Y:S01]  /*bf60*/  SHF.L.U32 R5, R7, 0x1f, RZ ;  /* 0x0000001f07057819 */ /* 0x000fe200000006ff */
[----:B-1----:R-:W-:Y:S06]  /*bf70*/  @!P0 BRA `(.L_x_308) ;  /* 0x0000000000f88947 */ /* 0x002fec0003800000 */
.L_x_321:
[----:B------:R-:W1:Y:S01]  /*bf80*/  SYNCS.PHASECHK.TRANS64.TRYWAIT P0, [R6+URZ], R5 ;  /* 0x00000005060075a7 */ /* 0x000e62000800017f */
[----:B------:R-:W-:-:S05]  /*bf90*/  VIADD R0, R0, 0x1 ;  /* 0x0000000100007836 */ /* 0x000fca0000000000 */
[----:B------:R-:W-:-:S04]  /*bfa0*/  ISETP.NE.AND P1, PT, R0, 0x6, PT ;  /* 0x000000060000780c */ /* 0x000fc80003f25270 */
[----:B------:R-:W-:Y:S02]  /*bfb0*/  SEL R2, RZ, 0x1, P1 ;  /* 0x00000001ff027807 */ /* 0x000fe40000800000 */
[----:B------:R-:W-:Y:S02]  /*bfc0*/  SEL R0, R0, RZ, P1 ;  /* 0x000000ff00007207 */ /* 0x000fe40000800000 */
[----:B------:R-:W-:Y:S01]  /*bfd0*/  LOP3.LUT R2, R7, R2, RZ, 0x3c, !PT ;  /* 0x0000000207027212 */ /* 0x000fe200078e3cff */
[----:B-1----:R-:W-:Y:S06]  /*bfe0*/  @!P0 BRA `(.L_x_309) ;  /* 0x0000000000f08947 */ /* 0x002fec0003800000 */
.L_x_322:
[----:B------:R-:W-:Y:S01]  /*bff0*/  IMAD R3, R0, 0x8, R3 ;  /* 0x0000000800037824 */ /* 0x000fe200078e0203 */
[----:B------:R-:W-:-:S07]  /*c000*/  SHF.L.U32 R0, R2, 0x1f, RZ ;  /* 0x0000001f02007819 */ /* 0x000fce00000006ff */
.L_x_310:
[----:B--2---:R2:W3:Y:S02]  /*c010*/  SYNCS.PHASECHK.TRANS64.TRYWAIT P0, [R3+URZ], R0 ;  /* 0x00000000030075a7 */ /* 0x0044e4000800017f */
[----:B---3--:R-:W-:Y:S05]  /*c020*/  @!P0 NANOSLEEP.SYNCS 0x989680 ;  /* 0x009896800000895d */ /* 0x008fea0003900000 */
[----:B------:R-:W3:Y:S02]  /*c030*/  @!P0 SYNCS.PHASECHK.TRANS64 P0, [R3+URZ], R0 ;  /* 0x00000000030085a7 */ /* 0x000ee4000800007f */
[----:B---3--:R-:W-:Y:S05]  /*c040*/  @!P0 BRA `(.L_x_310) ;  /* 0xfffffffc00f08947 */ /* 0x008fea000383ffff */
.L_x_303:
[----:B------:R-:W-:Y:S05]  /*c050*/  BSYNC B0 ;  /* 0x0000000000007941 */ /* 0x000fea0003800000 */
.L_x_302:
[----:B------:R-:W-:Y:S05]  /*c060*/  EXIT ;  /* 0x000000000000794d */ /* 0x000fea0003800000 */
.L_x_17:
[----:B---3--:R3:W4:Y:S02]  /*c070*/  SYNCS.PHASECHK.TRANS64.TRYWAIT P1, [R3+URZ], R0 ;  /* 0x00000000030075a7 */ /* 0x008724000802017f */
[----:B----4-:R-:W-:Y:S05]  /*c080*/  @!P1 NANOSLEEP.SYNCS 0x989680 ;  /* 0x009896800000995d */ /* 0x010fea0003900000 */
[----:B------:R-:W4:Y:S02]  /*c090*/  @!P1 SYNCS.PHASECHK.TRANS64 P1, [R3+URZ], R0 ;  /* 0x00000000030095a7 */ /* 0x000f24000802007f */
[----:B----4-:R-:W-:Y:S05]  /*c0a0*/  @!P1 BRA `(.L_x_17) ;  /* 0xfffffffc00f09947 */ /* 0x010fea000383ffff */
[----:B------:R-:W-:Y:S05]  /*c0b0*/  BRA `(.L_x_16) ;  /* 0xffffff5000647947 */ /* 0x000fea000383ffff */
.L_x_22:
[----:B-1----:R-:W-:-:S04]  /*c0c0*/  IMAD.U32 R4, RZ, RZ, UR8 ;  /* 0x00000008ff047e24 */ /* 0x002fc8000f8e00ff */
[----:B------:R1:W2:Y:S03]  /*c0d0*/  SYNCS.PHASECHK.TRANS64.TRYWAIT P1, [R4+URZ], R3 ;  /* 0x00000003040075a7 */ /* 0x0002a6000802017f */
[----:B--2---:R-:W-:Y:S05]  /*c0e0*/  @!P1 NANOSLEEP.SYNCS 0x989680 ;  /* 0x009896800000995d */ /* 0x004fea0003900000 */
[----:B------:R-:W2:Y:S02]  /*c0f0*/  @!P1 SYNCS.PHASECHK.TRANS64 P1, [R4+URZ], R3 ;  /* 0x00000003040095a7 */ /* 0x000ea4000802007f */
[----:B--2---:R-:W-:Y:S05]  /*c100*/  @!P1 BRA `(.L_x_22) ;  /* 0xfffffffc00ec9947 */ /* 0x004fea000383ffff */
[----:B------:R-:W-:Y:S05]  /*c110*/  BRA `(.L_x_21) ;  /* 0xffffff5400347947 */ /* 0x000fea000383ffff */
.L_x_289:
[----:B------:R-:W-:Y:S01]  /*c120*/  BSSY B1, `(.L_x_311) ;  /* 0x0000006000017945 */ /* 0x000fe20003800000 */
[----:B------:R-:W-:-:S07]  /*c130*/  IMAD.MOV.U32 R15, RZ, RZ, -0x1 ;  /* 0xffffffffff0f7424 */ /* 0x000fce00078e00ff */
[----:B------:R-:W-:Y:S05]  /*c140*/  WARPSYNC.COLLECTIVE R15, `(.L_x_312) ;  /* 0x000000000f0c7348 */ /* 0x000fea0003c00000 */
[----:B------:R-:W-:Y:S02]  /*c150*/  ELECT P6, UR62, PT ;  /* 0x00000000003e782f */ /* 0x000fe400038c0000 */
[----:B------:R-:W-:Y:S01]  /*c160*/  MOV R14, UR62 ;  /* 0x0000003e000e7c02 */ /* 0x000fe20008000f00 */
[----:B------:R-:W-:Y:S10]  /*c170*/  ENDCOLLECTIVE ;  /* 0x000000000000791b */ /* 0x000ff40003800000 */
.L_x_312:
[----:B------:R-:W-:Y:S05]  /*c180*/  BSYNC B1 ;  /* 0x0000000000017941 */ /* 0x000fea0003800000 */
.L_x_311:
[----:B------:R-:W-:Y:S05]  /*c190*/  BRA `(.L_x_313) ;  /* 0xfffffff000007947 */ /* 0x000fea000383ffff */
.L_x_292:
[----:B0-----:R0:W1:Y:S02]  /*c1a0*/  SYNCS.PHASECHK.TRANS64.TRYWAIT P1, [R14+URZ+0x30], R7 ;  /* 0x000030070e0075a7 */ /* 0x001064000802017f */
[----:B-1----:R-:W-:Y:S05]  /*c1b0*/  @!P1 NANOSLEEP.SYNCS 0x989680 ;  /* 0x009896800000995d */ /* 0x002fea0003900000 */
[----:B------:R-:W1:Y:S02]  /*c1c0*/  @!P1 SYNCS.PHASECHK.TRANS64 P1, [R14+URZ+0x30], R7 ;  /* 0x000030070e0095a7 */ /* 0x000e64000802007f */
[----:B-1----:R-:W-:Y:S05]  /*c1d0*/  @!P1 BRA `(.L_x_292) ;  /* 0xfffffffc00f09947 */ /* 0x002fea000383ffff */
[----:B------:R-:W-:Y:S05]  /*c1e0*/  BRA `(.L_x_314) ;  /* 0xfffffff000347947 */ /* 0x000fea000383ffff */
.L_x_301:
[----:B------:R-:W-:Y:S01]  /*c1f0*/  BSSY B0, `(.L_x_315) ;  /* 0x0000006000007945 */ /* 0x000fe20003800000 */
[----:B------:R-:W-:-:S07]  /*c200*/  IMAD.MOV.U32 R15, RZ, RZ, -0x1 ;  /* 0xffffffffff0f7424 */ /* 0x000fce00078e00ff */
[----:B------:R-:W-:Y:S05]  /*c210*/  WARPSYNC.COLLECTIVE R15, `(.L_x_316) ;  /* 0x000000000f0c7348 */ /* 0x000fea0003c00000 */
[----:B------:R-:W-:Y:S02]  /*c220*/  ELECT P6, UR62, PT ;  /* 0x00000000003e782f */ /* 0x000fe400038c0000 */
[----:B------:R-:W-:Y:S01]  /*c230*/  MOV R14, UR62 ;  /* 0x0000003e000e7c02 */ /* 0x000fe20008000f00 */
[----:B------:R-:W-:Y:S10]  /*c240*/  ENDCOLLECTIVE ;  /* 0x000000000000791b */ /* 0x000ff40003800000 */
.L_x_316:
[----:B------:R-:W-:Y:S05]  /*c250*/  BSYNC B0 ;  /* 0x0000000000007941 */ /* 0x000fea0003800000 */
.L_x_315:
[----:B------:R-:W-:Y:S05]  /*c260*/  BRA `(.L_x_317) ;  /* 0xfffffff800847947 */ /* 0x000fea000383ffff */
.L_x_305:
[----:B0-----:R0:W1:Y:S02]  /*c270*/  SYNCS.PHASECHK.TRANS64.TRYWAIT P0, [R7+URZ], R2 ;  /* 0x00000002070075a7 */ /* 0x001064000800017f */
[----:B-1----:R-:W-:Y:S05]  /*c280*/  @!P0 NANOSLEEP.SYNCS 0x989680 ;  /* 0x009896800000895d */ /* 0x002fea0003900000 */
[----:B------:R-:W1:Y:S02]  /*c290*/  @!P0 SYNCS.PHASECHK.TRANS64 P0, [R7+URZ], R2 ;  /* 0x00000002070085a7 */ /* 0x000e64000800007f */
[----:B-1----:R-:W-:Y:S05]  /*c2a0*/  @!P0 BRA `(.L_x_305) ;  /* 0xfffffffc00f08947 */ /* 0x002fea000383ffff */
[----:B------:R-:W-:Y:S05]  /*c2b0*/  BRA `(.L_x_318) ;  /* 0xfffffff800c47947 */ /* 0x000fea000383ffff */
.L_x_306:
[----:B0-----:R0:W1:Y:S02]  /*c2c0*/  SYNCS.PHASECHK.TRANS64.TRYWAIT P0, [R9+URZ], R4 ;  /* 0x00000004090075a7 */ /* 0x001064000800017f */
[----:B-1----:R-:W-:Y:S05]  /*c2d0*/  @!P0 NANOSLEEP.SYNCS 0x989680 ;  /* 0x009896800000895d */ /* 0x002fea0003900000 */
[----:B------:R-:W1:Y:S02]  /*c2e0*/  @!P0 SYNCS.PHASECHK.TRANS64 P0, [R9+URZ], R4 ;  /* 0x00000004090085a7 */ /* 0x000e64000800007f */
[----:B-1----:R-:W-:Y:S05]  /*c2f0*/  @!P0 BRA `(.L_x_306) ;  /* 0xfffffffc00f08947 */ /* 0x002fea000383ffff */
[----:B------:R-:W-:Y:S05]  /*c300*/  BRA `(.L_x_319) ;  /* 0xfffffff800d47947 */ /* 0x000fea000383ffff */
.L_x_307:
[----:B0-----:R0:W1:Y:S02]  /*c310*/  SYNCS.PHASECHK.TRANS64.TRYWAIT P0, [R6+URZ], R5 ;  /* 0x00000005060075a7 */ /* 0x001064000800017f */
[----:B-1----:R-:W-:Y:S05]  /*c320*/  @!P0 NANOSLEEP.SYNCS 0x989680 ;  /* 0x009896800000895d */ /* 0x002fea0003900000 */
[----:B------:R-:W1:Y:S02]  /*c330*/  @!P0 SYNCS.PHASECHK.TRANS64 P0, [R6+URZ], R5 ;  /* 0x00000005060085a7 */ /* 0x000e64000800007f */
[----:B-1----:R-:W-:Y:S05]  /*c340*/  @!P0 BRA `(.L_x_307) ;  /* 0xfffffffc00f08947 */ /* 0x002fea000383ffff */
[----:B------:R-:W-:Y:S05]  /*c350*/  BRA `(.L_x_320) ;  /* 0xfffffff800e47947 */ /* 0x000fea000383ffff */
.L_x_308:
[----:B0-----:R0:W1:Y:S02]  /*c360*/  SYNCS.PHASECHK.TRANS64.TRYWAIT P0, [R9+URZ], R4 ;  /* 0x00000004090075a7 */ /* 0x001064000800017f */
[----:B-1----:R-:W-:Y:S05]  /*c370*/  @!P0 NANOSLEEP.SYNCS 0x989680 ;  /* 0x009896800000895d */ /* 0x002fea0003900000 */
[----:B------:R-:W1:Y:S02]  /*c380*/  @!P0 SYNCS.PHASECHK.TRANS64 P0, [R9+URZ], R4 ;  /* 0x00000004090085a7 */ /* 0x000e64000800007f */
[----:B-1----:R-:W-:Y:S05]  /*c390*/  @!P0 BRA `(.L_x_308) ;  /* 0xfffffffc00f08947 */ /* 0x002fea000383ffff */
[----:B------:R-:W-:Y:S05]  /*c3a0*/  BRA `(.L_x_321) ;  /* 0xfffffff800f47947 */ /* 0x000fea000383ffff */
.L_x_309:
[----:B-1----:R1:W2:Y:S02]  /*c3b0*/  SYNCS.PHASECHK.TRANS64.TRYWAIT P0, [R6+URZ], R5 ;  /* 0x00000005060075a7 */ /* 0x0022a4000800017f */
[----:B--2---:R-:W-:Y:S05]  /*c3c0*/  @!P0 NANOSLEEP.SYNCS 0x989680 ;  /* 0x009896800000895d */ /* 0x004fea0003900000 */
[----:B------:R-:W2:Y:S02]  /*c3d0*/  @!P0 SYNCS.PHASECHK.TRANS64 P0, [R6+URZ], R5 ;  /* 0x00000005060085a7 */ /* 0x000ea4000800007f */
[----:B--2---:R-:W-:Y:S05]  /*c3e0*/  @!P0 BRA `(.L_x_309) ;  /* 0xfffffffc00f08947 */ /* 0x004fea000383ffff */
[----:B------:R-:W-:Y:S05]  /*c3f0*/  BRA `(.L_x_322) ;  /* 0xfffffff800fc7947 */ /* 0x000fea000383ffff */
.L_x_323:
[----:B------:R-:W-:-:S00]  /*c400*/  BRA `(.L_x_323) ;  /* 0xfffffffc00fc7947 */ /* 0x000fc0000383ffff */
[----:B------:R-:W-:-:S00]  /*c410*/  NOP ;  /* 0x0000000000007918 */ /* 0x000fc00000000000 */
        /* <DEDUP_REMOVED lines=14> */
.L_x_324:


//--------------------- .nv.global.init           --------------------------
	.section	.nv.global.init,"aw",@progbits
.nv.global.init:
	.type		$str$22,@object
	.size		$str$22,($str$23 - $str$22)
$str$22:
        /*0000*/ 	.byte	0x6b, 0x5f, 0x74, 0x69, 0x6c, 0x65, 0x5f, 0x63, 0x6f, 0x75, 0x6e, 0x74, 0x20, 0x3e, 0x3d, 0x20
        /*0010*/ 	.byte	0x31, 0x00
	.type		$str$23,@object
	.size		$str$23,(__unnamed_1 - $str$23)
$str$23:
        /*0012*/ 	.byte	0x2f, 0x74, 0x6d, 0x70, 0x2f, 0x63, 0x75, 0x74, 0x6c, 0x61, 0x73, 0x73, 0x5f, 0x73, 0x77, 0x65
        /*0022*/ 	.byte	0x65, 0x70, 0x5f, 0x73, 0x72, 0x63, 0x2f, 0x69, 0x6e, 0x63, 0x6c, 0x75, 0x64, 0x65, 0x2f, 0x63
        /*0032*/ 	.byte	0x75, 0x74, 0x6c, 0x61, 0x73, 0x73, 0x2f, 0x67, 0x65, 0x6d, 0x6d, 0x2f, 0x63, 0x6f, 0x6c, 0x6c
        /*0042*/ 	.byte	0x65, 0x63, 0x74, 0x69, 0x76, 0x65, 0x2f, 0x73, 0x6d, 0x39, 0x30, 0x5f, 0x6d, 0x6d, 0x61, 0x5f
        /*0052*/ 	.byte	0x74, 0x6d, 0x61, 0x5f, 0x67, 0x6d, 0x6d, 0x61, 0x5f, 0x73, 0x73, 0x5f, 0x77, 0x61, 0x72, 0x70
        /*0062*/ 	.byte	0x73, 0x70, 0x65, 0x63, 0x69, 0x61, 0x6c, 0x69, 0x7a, 0x65, 0x64, 0x2e, 0x68, 0x70, 0x70, 0x00
	.type		__unnamed_1,@object
	.size		__unnamed_1,(.L_0 - __unnamed_1)
__unnamed_1:
        /*0072*/ 	.byte	0x76, 0x6f, 0x69, 0x64, 0x20, 0x63, 0x75, 0x74, 0x6c, 0x61, 0x73, 0x73, 0x3a, 0x3a, 0x67, 0x65
        /* <DEDUP_REMOVED lines=180> */
        /*0bc2*/ 	.byte	0x6e, 0x74, 0x69, 0x74, 0x79, 0x5d, 0x00
.L_0:


//--------------------- .nv.shared._ZN7cutlass13device_kernelINS_4gemm6kernel13GemmUniversalIN4cute5tupleIJiiiiEEENS1_10collective13CollectiveMmaINS1_34MainloopSm90TmaGmmaWarpSpecializedILi6ENS5_IJNS4_1CILi1EEESB_SB_EEENS1_35KernelTmaWarpSpecializedCooperativeEEENS5_IJNSA_ILi256EEENSA_ILi128EEENSA_ILi32EEEEEENS_10bfloat16_tENS5_IJlSB_lEEESJ_SK_NS4_8TiledMMAINS4_8MMA_AtomIJNS4_4SM904GMMA28MMA_64x128x16_F32BF16BF16_SSILNSO_5MajorE0ELSQ_0ELNSO_7ScaleInE1ELSR_1EEEEEENS4_6LayoutINS5_IJNSA_ILi2EEESB_SB_EEENS5_IJSB_NSA_ILi0EEESX_EEEEENS5_IJNS4_10UnderscoreES10_S10_EEEEENS4_13SM90_TMA_LOADENS4_14ComposedLayoutINS4_7SwizzleILi2ELi4ELi3EEENS4_18smem_ptr_flag_bitsILi16EEENSU_INS5_IJNSA_ILi8EEESH_EEENS5_IJSH_SB_EEEEEEEvNS4_8identityES13_S1D_vS1E_EENS_8epilogue10collective6detail29Sm90TmaWarpSpecializedAdapterINS1H_15DefaultEpilogueISJ_SK_SK_NS1G_6thread17LinearCombinationISJ_Li1EffLNS1L_9ScaleType4KindE0ELNS_15FloatRoundStyleE2ESJ_EENS1_15EpilogueDefaultEEEEEvvEEEEvNT_6ParamsE --------------------------
	.section	.nv.shared._ZN7cutlass13device_kernelINS_4gemm6kernel13GemmUniversalIN4cute5tupleIJiiiiEEENS1_10collective13CollectiveMmaINS1_34MainloopSm90TmaGmmaWarpSpecializedILi6ENS5_IJNS4_1CILi1EEESB_SB_EEENS1_35KernelTmaWarpSpecializedCooperativeEEENS5_IJNSA_ILi256EEENSA_ILi128EEENSA_ILi32EEEEEENS_10bfloat16_tENS5_IJlSB_lEEESJ_SK_NS4_8TiledMMAINS4_8MMA_AtomIJNS4_4SM904GMMA28MMA_64x128x16_F32BF16BF16_SSILNSO_5MajorE0ELSQ_0ELNSO_7ScaleInE1ELSR_1EEEEEENS4_6LayoutINS5_IJNSA_ILi2EEESB_SB_EEENS5_IJSB_NSA_ILi0EEESX_EEEEENS5_IJNS4_10UnderscoreES10_S10_EEEEENS4_13SM90_TMA_LOADENS4_14ComposedLayoutINS4_7SwizzleILi2ELi4ELi3EEENS4_18smem_ptr_flag_bitsILi16EEENSU_INS5_IJNSA_ILi8EEESH_EEENS5_IJSH_SB_EEEEEEEvNS4_8identityES13_S1D_vS1E_EENS_8epilogue10collective6detail29Sm90TmaWarpSpecializedAdapterINS1H_15DefaultEpilogueISJ_SK_SK_NS1G_6thread17LinearCombinationISJ_Li1EffLNS1L_9ScaleType4KindE0ELNS_15FloatRoundStyleE2ESJ_EENS1_15EpilogueDefaultEEEEEvvEEEEvNT_6ParamsE,"aw",@nobits
	.sectionflags	@""
	.align	16
	.zero		1024


//--------------------- .nv.shared.reserved.0     --------------------------
	.section	.nv.shared.reserved.0,"aw",@nobits
	.weak		__nv_reservedSMEM_offset_0_alias
	.size		__nv_reservedSMEM_offset_0_alias, 0, 0
	.other		__nv_reservedSMEM_offset_0_alias,@"STO_CUDA_RESERVED_SHARED STV_DEFAULT"
__nv_reservedSMEM_offset_0_alias:
	.zero		0


//--------------------- .nv.global                --------------------------
	.section	.nv.global,"aw",@nobits
.nv.global:
	.type		_ZN40_INTERNAL_bfb54c35_4_k_cu_606f0c82_169334cute1_E,@object
	.size		_ZN40_INTERNAL_bfb54c35_4_k_cu_606f0c82_169334cute1_E,(_ZN40_INTERNAL_bfb54c35_4_k_cu_606f0c82_169334cuda3std3__45__cpo6cbeginE - _ZN40_INTERNAL_bfb54c35_4_k_cu_606f0c82_169334cute1_E)
_ZN40_INTERNAL_bfb54c35_4_k_cu_606f0c82_169334cute1_E:
	.zero		1
	.type		_ZN40_INTERNAL_bfb54c35_4_k_cu_606f0c82_169334cuda3std3__45__cpo6cbeginE,@object
	.size		_ZN40_INTERNAL_bfb54c35_4_k_cu_606f0c82_169334cuda3std3__45__cpo6cbeginE,(_ZN40_INTERNAL_bfb54c35_4_k_cu_606f0c82_169334cuda3std3__48in_placeE - _ZN40_INTERNAL_bfb54c35_4_k_cu_606f0c82_169334cuda3std3__45__cpo6cbeginE)
_ZN40_INTERNAL_bfb54c35_4_k_cu_606f0c82_169334cuda3std3__45__cpo6cbeginE:
	.zero		1
	.type		_ZN40_INTERNAL_bfb54c35_4_k_cu_606f0c82_169334cuda3std3__48in_placeE,@object
	.size		_ZN40_INTERNAL_bfb54c35_4_k_cu_606f0c82_169334cuda3std3__48in_placeE,(_ZN40_INTERNAL_bfb54c35_4_k_cu_606f0c82_169334cuda3std6ranges3__45__cpo9iter_moveE - _ZN40_INTERNAL_bfb54c35_4_k_cu_606f0c82_169334cuda3std3__48in_placeE)
_ZN40_INTERNAL_bfb54c35_4_k_cu_606f0c82_169334cuda3std3__48in_placeE:
	.zero		1
	.type		_ZN40_INTERNAL_bfb54c35_4_k_cu_606f0c82_169334cuda3std6ranges3__45__cpo9iter_moveE,@object
	.size		_ZN40_INTERNAL_bfb54c35_4_k_cu_606f0c82_169334cuda3std6ranges3__45__cpo9iter_moveE,(_ZN40_INTERNAL_bfb54c35_4_k_cu_606f0c82_169334cuda3std3__45__cpo5beginE - _ZN40_INTERNAL_bfb54c35_4_k_cu_606f0c82_169334cuda3std6ranges3__45__cpo9iter_moveE)
_ZN40_INTERNAL_bfb54c35_4_k_cu_606f0c82_169334cuda3std6ranges3__45__cpo9iter_moveE:
	.zero		1
	.type		_ZN40_INTERNAL_bfb54c35_4_k_cu_606f0c82_169334cuda3std3__45__cpo5beginE,@object
	.size		_ZN40_INTERNAL_bfb54c35_4_k_cu_606f0c82_169334cuda3std3__45__cpo5beginE,(_ZN40_INTERNAL_bfb54c35_4_k_cu_606f0c82_169334cuda3std3__442_GLOBAL__N__bfb54c35_4_k_cu_606f0c82_169336ignoreE - _ZN40_INTERNAL_bfb54c35_4_k_cu_606f0c82_169334cuda3std3__45__cpo5beginE)
_ZN40_INTERNAL_bfb54c35_4_k_cu_606f0c82_169334cuda3std3__45__cpo5beginE:
	.zero		1
	.type		_ZN40_INTERNAL_bfb54c35_4_k_cu_606f0c82_169334cuda3std3__442_GLOBAL__N__bfb54c35_4_k_cu_606f0c82_169336ignoreE,@object
	.size		_ZN40_INTERNAL_bfb54c35_4_k_cu_606f0c82_169334cuda3std3__442_GLOBAL__N__bfb54c35_4_k_cu_606f0c82_169336ignoreE,(_ZN40_INTERNAL_bfb54c35_4_k_cu_606f0c82_169334cute7productE - _ZN40_INTERNAL_bfb54c35_4_k_cu_606f0c82_169334cuda3std3__442_GLOBAL__N__bfb54c35_4_k_cu_606f0c82_169336ignoreE)
_ZN40_INTERNAL_bfb54c35_4_k_cu_606f0c82_169334cuda3std3__442_GLOBAL__N__bfb54c35_4_k_cu_606f0c82_169336ignoreE:
	.zero		1
	.type		_ZN40_INTERNAL_bfb54c35_4_k_cu_606f0c82_169334cute7productE,@object
	.size		_ZN40_INTERNAL_bfb54c35_4_k_cu_606f0c82_169334cute7productE,(_ZN40_INTERNAL_bfb54c35_4_k_cu_606f0c82_169334cuda3std3__45__cpo3endE - _ZN40_INTERNAL_bfb54c35_4_k_cu_606f0c82_169334cute7productE)
_ZN40_INTERNAL_bfb54c35_4_k_cu_606f0c82_169334cute7productE:
	.zero		1
	.type		_ZN40_INTERNAL_bfb54c35_4_k_cu_606f0c82_169334cuda3std3__45__cpo3endE,@object
	.size		_ZN40_INTERNAL_bfb54c35_4_k_cu_606f0c82_169334cuda3std3__45__cpo3endE,(_ZN40_INTERNAL_bfb54c35_4_k_cu_606f0c82_169334cuda3std3__419piecewise_constructE - _ZN40_INTERNAL_bfb54c35_4_k_cu_606f0c82_169334cuda3std3__45__cpo3endE)
_ZN40_INTERNAL_bfb54c35_4_k_cu_606f0c82_169334cuda3std3__45__cpo3endE:
	.zero		1
	.type		_ZN40_INTERNAL_bfb54c35_4_k_cu_606f0c82_169334cuda3std3__419piecewise_constructE,@object
	.size		_ZN40_INTERNAL_bfb54c35_4_k_cu_606f0c82_169334cuda3std3__419piecewise_constructE,(_ZN40_INTERNAL_bfb54c35_4_k_cu_606f0c82_169334cuda3std3__45__cpo4cendE - _ZN40_INTERNAL_bfb54c35_4_k_cu_606f0c82_169334cuda3std3__419piecewise_constructE)
_ZN40_INTERNAL_bfb54c35_4_k_cu_606f0c82_169334cuda3std3__419piecewise_constructE:
	.zero		1
	.type		_ZN40_INTERNAL_bfb54c35_4_k_cu_606f0c82_169334cuda3std3__45__cpo4cendE,@object
	.size		_ZN40_INTERNAL_bfb54c35_4_k_cu_606f0c82_169334cuda3std3__45__cpo4cendE,(_ZN40_INTERNAL_bfb54c35_4_k_cu_606f0c82_169334cuda3std6ranges3__45__cpo4swapE - _ZN40_INTERNAL_bfb54c35_4_k_cu_606f0c82_169334cuda3std3__45__cpo4cendE)
_ZN40_INTERNAL_bfb54c35_4_k_cu_606f0c82_169334cuda3std3__45__cpo4cendE:
	.zero		1
	.type		_ZN40_INTERNAL_bfb54c35_4_k_cu_606f0c82_169334cuda3std6ranges3__45__cpo4swapE,@object
	.size		_ZN40_INTERNAL_bfb54c35_4_k_cu_606f0c82_169334cuda3std6ranges3__45__cpo4swapE,(.L_8 - _ZN40_INTERNAL_bfb54c35_4_k_cu_606f0c82_169334cuda3std6ranges3__45__cpo4swapE)
_ZN40_INTERNAL_bfb54c35_4_k_cu_606f0c82_169334cuda3std6ranges3__45__cpo4swapE:
	.zero		1
.L_8:


//--------------------- .nv.constant0._ZN7cutlass13device_kernelINS_4gemm6kernel13GemmUniversalIN4cute5tupleIJiiiiEEENS1_10collective13CollectiveMmaINS1_34MainloopSm90TmaGmmaWarpSpecializedILi6ENS5_IJNS4_1CILi1EEESB_SB_EEENS1_35KernelTmaWarpSpecializedCooperativeEEENS5_IJNSA_ILi256EEENSA_ILi128EEENSA_ILi32EEEEEENS_10bfloat16_tENS5_IJlSB_lEEESJ_SK_NS4_8TiledMMAINS4_8MMA_AtomIJNS4_4SM904GMMA28MMA_64x128x16_F32BF16BF16_SSILNSO_5MajorE0ELSQ_0ELNSO_7ScaleInE1ELSR_1EEEEEENS4_6LayoutINS5_IJNSA_ILi2EEESB_SB_EEENS5_IJSB_NSA_ILi0EEESX_EEEEENS5_IJNS4_10UnderscoreES10_S10_EEEEENS4_13SM90_TMA_LOADENS4_14ComposedLayoutINS4_7SwizzleILi2ELi4ELi3EEENS4_18smem_ptr_flag_bitsILi16EEENSU_INS5_IJNSA_ILi8EEESH_EEENS5_IJSH_SB_EEEEEEEvNS4_8identityES13_S1D_vS1E_EENS_8epilogue10collective6detail29Sm90TmaWarpSpecializedAdapterINS1H_15DefaultEpilogueISJ_SK_SK_NS1G_6thread17LinearCombinationISJ_Li1EffLNS1L_9ScaleType4KindE0ELNS_15FloatRoundStyleE2ESJ_EENS1_15EpilogueDefaultEEEEEvvEEEEvNT_6ParamsE --------------------------
	.section	.nv.constant0._ZN7cutlass13device_kernelINS_4gemm6kernel13GemmUniversalIN4cute5tupleIJiiiiEEENS1_10collective13CollectiveMmaINS1_34MainloopSm90TmaGmmaWarpSpecializedILi6ENS5_IJNS4_1CILi1EEESB_SB_EEENS1_35KernelTmaWarpSpecializedCooperativeEEENS5_IJNSA_ILi256EEENSA_ILi128EEENSA_ILi32EEEEEENS_10bfloat16_tENS5_IJlSB_lEEESJ_SK_NS4_8TiledMMAINS4_8MMA_AtomIJNS4_4SM904GMMA28MMA_64x128x16_F32BF16BF16_SSILNSO_5MajorE0ELSQ_0ELNSO_7ScaleInE1ELSR_1EEEEEENS4_6LayoutINS5_IJNSA_ILi2EEESB_SB_EEENS5_IJSB_NSA_ILi0EEESX_EEEEENS5_IJNS4_10UnderscoreES10_S10_EEEEENS4_13SM90_TMA_LOADENS4_14ComposedLayoutINS4_7SwizzleILi2ELi4ELi3EEENS4_18smem_ptr_flag_bitsILi16EEENSU_INS5_IJNSA_ILi8EEESH_EEENS5_IJSH_SB_EEEEEEEvNS4_8identityES13_S1D_vS1E_EENS_8epilogue10collective6detail29Sm90TmaWarpSpecializedAdapterINS1H_15DefaultEpilogueISJ_SK_SK_NS1G_6thread17LinearCombinationISJ_Li1EffLNS1L_9ScaleType4KindE0ELNS_15FloatRoundStyleE2ESJ_EENS1_15EpilogueDefaultEEEEEvvEEEEvNT_6ParamsE,"a",@progbits
	.sectionflags	@""
	.align	4
.nv.constant0._ZN7cutlass13device_kernelINS_4gemm6kernel13GemmUniversalIN4cute5tupleIJiiiiEEENS1_10collective13CollectiveMmaINS1_34MainloopSm90TmaGmmaWarpSpecializedILi6ENS5_IJNS4_1CILi1EEESB_SB_EEENS1_35KernelTmaWarpSpecializedCooperativeEEENS5_IJNSA_ILi256EEENSA_ILi128EEENSA_ILi32EEEEEENS_10bfloat16_tENS5_IJlSB_lEEESJ_SK_NS4_8TiledMMAINS4_8MMA_AtomIJNS4_4SM904GMMA28MMA_64x128x16_F32BF16BF16_SSILNSO_5MajorE0ELSQ_0ELNSO_7ScaleInE1ELSR_1EEEEEENS4_6LayoutINS5_IJNSA_ILi2EEESB_SB_EEENS5_IJSB_NSA_ILi0EEESX_EEEEENS5_IJNS4_10UnderscoreES10_S10_EEEEENS4_13SM90_TMA_LOADENS4_14ComposedLayoutINS4_7SwizzleILi2ELi4ELi3EEENS4_18smem_ptr_flag_bitsILi16EEENSU_INS5_IJNSA_ILi8EEESH_EEENS5_IJSH_SB_EEEEEEEvNS4_8identityES13_S1D_vS1E_EENS_8epilogue10collective6detail29Sm90TmaWarpSpecializedAdapterINS1H_15DefaultEpilogueISJ_SK_SK_NS1G_6thread17LinearCombinationISJ_Li1EffLNS1L_9ScaleType4KindE0ELNS_15FloatRoundStyleE2ESJ_EENS1_15EpilogueDefaultEEEEEvvEEEEvNT_6ParamsE:
	.zero		1664


//--------------------- SYMBOLS --------------------------

	.type		.nv.reservedSmem.offset0,@object
	.size		.nv.reservedSmem.offset0,0x4
	.type		__assertfail,@function
